//
// Generated by NVIDIA NVVM Compiler
//
// Compiler Build ID: CL-36424714
// Cuda compilation tools, release 13.0, V13.0.88
// Based on NVVM 20.0.0
//

.version 9.0
.target sm_100
.address_size 64

	// .globl	my_kernel_kernel0
// _ZZ17my_kernel_kernel0E18PaddedInput_shared has been demoted
// _ZZ17my_kernel_kernel0E18placeholder_shared has been demoted

.visible .entry my_kernel_kernel0(
	.param .u64 .ptr .align 1 my_kernel_kernel0_param_0,
	.param .u64 .ptr .align 1 my_kernel_kernel0_param_1,
	.param .u64 .ptr .align 1 my_kernel_kernel0_param_2,
	.param .u64 .ptr .align 1 my_kernel_kernel0_param_3,
	.param .u64 .ptr .align 1 my_kernel_kernel0_param_4
)
{
	.local .align 16 .b8 	__local_depot0[512];
	.reg .b64 	%SP;
	.reg .b64 	%SPL;
	.reg .pred 	%p<8>;
	.reg .b16 	%rs<8>;
	.reg .b32 	%r<68>;
	.reg .b32 	%f<854>;
	.reg .b64 	%rd<40>;
	// demoted variable
	.shared .align 4 .b8 _ZZ17my_kernel_kernel0E18PaddedInput_shared[512];
	// demoted variable
	.shared .align 4 .b8 _ZZ17my_kernel_kernel0E18placeholder_shared[640];
	mov.u64 	%SPL, __local_depot0;
	ld.param.u64 	%rd10, [my_kernel_kernel0_param_0];
	ld.param.u64 	%rd14, [my_kernel_kernel0_param_1];
	cvta.to.global.u64 	%rd15, %rd14;
	cvta.to.global.u64 	%rd16, %rd10;
	add.u64 	%rd1, %SPL, 0;
	mov.f32 	%f726, 0f00000000;
	st.local.v4.f32 	[%rd1], {%f726, %f726, %f726, %f726};
	st.local.v4.f32 	[%rd1+256], {%f726, %f726, %f726, %f726};
	st.local.v4.f32 	[%rd1+128], {%f726, %f726, %f726, %f726};
	st.local.v4.f32 	[%rd1+384], {%f726, %f726, %f726, %f726};
	st.local.v4.f32 	[%rd1+16], {%f726, %f726, %f726, %f726};
	st.local.v4.f32 	[%rd1+272], {%f726, %f726, %f726, %f726};
	st.local.v4.f32 	[%rd1+144], {%f726, %f726, %f726, %f726};
	st.local.v4.f32 	[%rd1+400], {%f726, %f726, %f726, %f726};
	st.local.v4.f32 	[%rd1+32], {%f726, %f726, %f726, %f726};
	st.local.v4.f32 	[%rd1+288], {%f726, %f726, %f726, %f726};
	st.local.v4.f32 	[%rd1+160], {%f726, %f726, %f726, %f726};
	st.local.v4.f32 	[%rd1+416], {%f726, %f726, %f726, %f726};
	st.local.v4.f32 	[%rd1+48], {%f726, %f726, %f726, %f726};
	st.local.v4.f32 	[%rd1+304], {%f726, %f726, %f726, %f726};
	st.local.v4.f32 	[%rd1+176], {%f726, %f726, %f726, %f726};
	st.local.v4.f32 	[%rd1+432], {%f726, %f726, %f726, %f726};
	st.local.v4.f32 	[%rd1+64], {%f726, %f726, %f726, %f726};
	st.local.v4.f32 	[%rd1+320], {%f726, %f726, %f726, %f726};
	st.local.v4.f32 	[%rd1+192], {%f726, %f726, %f726, %f726};
	st.local.v4.f32 	[%rd1+448], {%f726, %f726, %f726, %f726};
	st.local.v4.f32 	[%rd1+80], {%f726, %f726, %f726, %f726};
	st.local.v4.f32 	[%rd1+336], {%f726, %f726, %f726, %f726};
	st.local.v4.f32 	[%rd1+208], {%f726, %f726, %f726, %f726};
	st.local.v4.f32 	[%rd1+464], {%f726, %f726, %f726, %f726};
	st.local.v4.f32 	[%rd1+96], {%f726, %f726, %f726, %f726};
	st.local.v4.f32 	[%rd1+352], {%f726, %f726, %f726, %f726};
	st.local.v4.f32 	[%rd1+224], {%f726, %f726, %f726, %f726};
	st.local.v4.f32 	[%rd1+480], {%f726, %f726, %f726, %f726};
	st.local.v4.f32 	[%rd1+112], {%f726, %f726, %f726, %f726};
	st.local.v4.f32 	[%rd1+368], {%f726, %f726, %f726, %f726};
	st.local.v4.f32 	[%rd1+240], {%f726, %f726, %f726, %f726};
	st.local.v4.f32 	[%rd1+496], {%f726, %f726, %f726, %f726};
	mov.u32 	%r12, %ctaid.x;
	shr.u32 	%r13, %r12, 1;
	mul.lo.s32 	%r14, %r13, 23552;
	mov.u32 	%r15, %tid.x;
	shr.u32 	%r16, %r15, 4;
	mul.lo.s32 	%r17, %r16, 2944;
	and.b32  	%r18, %r12, 1;
	setp.eq.b32 	%p1, %r18, 1;
	selp.b32 	%r19, 1472, 0, %p1;
	shr.u32 	%r20, %r15, 1;
	and.b32  	%r21, %r20, 7;
	and.b32  	%r22, %r15, 1;
	or.b32  	%r23, %r17, %r22;
	add.s32 	%r24, %r23, %r14;
	add.s32 	%r25, %r24, %r19;
	mad.lo.s32 	%r64, %r21, 184, %r25;
	add.s32 	%r26, %r15, 40;
	shr.u32 	%r27, %r26, 4;
	xor.b32  	%r28, %r21, 4;
	or.b32  	%r29, %r14, %r22;
	add.s32 	%r30, %r29, %r19;
	mad.lo.s32 	%r31, %r27, 2944, %r30;
	mad.lo.s32 	%r65, %r28, 184, %r31;
	cvt.u16.u32 	%rs3, %r15;
	mul.hi.u16 	%rs1, %rs3, 3277;
	mul.lo.s16 	%rs4, %rs1, 20;
	sub.s16 	%rs2, %rs3, %rs4;
	mul.wide.u32 	%rd18, %r15, 16;
	add.s64 	%rd39, %rd15, %rd18;
	add.s32 	%r32, %r19, %r14;
	mad.lo.s32 	%r33, %r20, 184, %r32;
	or.b32  	%r34, %r33, %r22;
	mul.wide.u32 	%rd19, %r34, 4;
	add.s64 	%rd20, %rd19, %rd16;
	add.s64 	%rd38, %rd20, 85376;
	mov.b32 	%r66, 0;
	shl.b16 	%rs5, %rs2, 4;
	mov.f32 	%f727, %f726;
	mov.f32 	%f728, %f726;
	mov.f32 	%f729, %f726;
	mov.f32 	%f730, %f726;
	mov.f32 	%f731, %f726;
	mov.f32 	%f732, %f726;
	mov.f32 	%f733, %f726;
	mov.f32 	%f734, %f726;
	mov.f32 	%f735, %f726;
	mov.f32 	%f736, %f726;
	mov.f32 	%f737, %f726;
	mov.f32 	%f738, %f726;
	mov.f32 	%f739, %f726;
	mov.f32 	%f740, %f726;
	mov.f32 	%f741, %f726;
	mov.f32 	%f742, %f726;
	mov.f32 	%f743, %f726;
	mov.f32 	%f744, %f726;
	mov.f32 	%f745, %f726;
	mov.f32 	%f746, %f726;
	mov.f32 	%f747, %f726;
	mov.f32 	%f748, %f726;
	mov.f32 	%f749, %f726;
	mov.f32 	%f750, %f726;
	mov.f32 	%f751, %f726;
	mov.f32 	%f752, %f726;
	mov.f32 	%f753, %f726;
	mov.f32 	%f754, %f726;
	mov.f32 	%f755, %f726;
	mov.f32 	%f756, %f726;
	mov.f32 	%f757, %f726;
	mov.f32 	%f758, %f726;
	mov.f32 	%f759, %f726;
	mov.f32 	%f760, %f726;
	mov.f32 	%f761, %f726;
	mov.f32 	%f762, %f726;
	mov.f32 	%f763, %f726;
	mov.f32 	%f764, %f726;
	mov.f32 	%f765, %f726;
	mov.f32 	%f766, %f726;
	mov.f32 	%f767, %f726;
	mov.f32 	%f768, %f726;
	mov.f32 	%f769, %f726;
	mov.f32 	%f770, %f726;
	mov.f32 	%f771, %f726;
	mov.f32 	%f772, %f726;
	mov.f32 	%f773, %f726;
	mov.f32 	%f774, %f726;
	mov.f32 	%f775, %f726;
	mov.f32 	%f776, %f726;
	mov.f32 	%f777, %f726;
	mov.f32 	%f778, %f726;
	mov.f32 	%f779, %f726;
	mov.f32 	%f780, %f726;
	mov.f32 	%f781, %f726;
	mov.f32 	%f782, %f726;
	mov.f32 	%f783, %f726;
	mov.f32 	%f784, %f726;
	mov.f32 	%f785, %f726;
	mov.f32 	%f786, %f726;
	mov.f32 	%f787, %f726;
	mov.f32 	%f788, %f726;
	mov.f32 	%f789, %f726;
	mov.f32 	%f790, %f726;
	mov.f32 	%f791, %f726;
	mov.f32 	%f792, %f726;
	mov.f32 	%f793, %f726;
	mov.f32 	%f794, %f726;
	mov.f32 	%f795, %f726;
	mov.f32 	%f796, %f726;
	mov.f32 	%f797, %f726;
	mov.f32 	%f798, %f726;
	mov.f32 	%f799, %f726;
	mov.f32 	%f800, %f726;
	mov.f32 	%f801, %f726;
	mov.f32 	%f802, %f726;
	mov.f32 	%f803, %f726;
	mov.f32 	%f804, %f726;
	mov.f32 	%f805, %f726;
	mov.f32 	%f806, %f726;
	mov.f32 	%f807, %f726;
	mov.f32 	%f808, %f726;
	mov.f32 	%f809, %f726;
	mov.f32 	%f810, %f726;
	mov.f32 	%f811, %f726;
	mov.f32 	%f812, %f726;
	mov.f32 	%f813, %f726;
	mov.f32 	%f814, %f726;
	mov.f32 	%f815, %f726;
	mov.f32 	%f816, %f726;
	mov.f32 	%f817, %f726;
	mov.f32 	%f818, %f726;
	mov.f32 	%f819, %f726;
	mov.f32 	%f820, %f726;
	mov.f32 	%f821, %f726;
	mov.f32 	%f822, %f726;
	mov.f32 	%f823, %f726;
	mov.f32 	%f824, %f726;
	mov.f32 	%f825, %f726;
	mov.f32 	%f826, %f726;
	mov.f32 	%f827, %f726;
	mov.f32 	%f828, %f726;
	mov.f32 	%f829, %f726;
	mov.f32 	%f830, %f726;
	mov.f32 	%f831, %f726;
	mov.f32 	%f832, %f726;
	mov.f32 	%f833, %f726;
	mov.f32 	%f834, %f726;
	mov.f32 	%f835, %f726;
	mov.f32 	%f836, %f726;
	mov.f32 	%f837, %f726;
	mov.f32 	%f838, %f726;
	mov.f32 	%f839, %f726;
	mov.f32 	%f840, %f726;
	mov.f32 	%f841, %f726;
	mov.f32 	%f842, %f726;
	mov.f32 	%f843, %f726;
	mov.f32 	%f844, %f726;
	mov.f32 	%f845, %f726;
	mov.f32 	%f846, %f726;
	mov.f32 	%f847, %f726;
	mov.f32 	%f848, %f726;
	mov.f32 	%f849, %f726;
	mov.f32 	%f850, %f726;
	mov.f32 	%f851, %f726;
	mov.f32 	%f852, %f726;
	mov.f32 	%f853, %f726;
$L__BB0_1:
	ld.param.u64 	%rd34, [my_kernel_kernel0_param_0];
	mov.u32 	%r35, %tid.x;
	setp.gt.u32 	%p3, %r35, 7;
	bar.sync 	0;
	cvta.to.global.u64 	%rd21, %rd34;
	mul.wide.u32 	%rd22, %r64, 4;
	add.s64 	%rd23, %rd21, %rd22;
	ld.global.nc.f32 	%f262, [%rd23];
	shl.b32 	%r36, %r35, 2;
	mov.u32 	%r37, _ZZ17my_kernel_kernel0E18PaddedInput_shared;
	add.s32 	%r38, %r37, %r36;
	st.shared.f32 	[%r38], %f262;
	mul.wide.u32 	%rd24, %r65, 4;
	add.s64 	%rd25, %rd21, %rd24;
	ld.global.nc.f32 	%f263, [%rd25];
	st.shared.f32 	[%r38+160], %f263;
	ld.global.nc.f32 	%f264, [%rd23+58880];
	st.shared.f32 	[%r38+320], %f264;
	@%p3 bra 	$L__BB0_3;
	ld.global.nc.f32 	%f265, [%rd38];
	mov.u32 	%r39, %tid.x;
	shl.b32 	%r40, %r39, 2;
	mov.u32 	%r41, _ZZ17my_kernel_kernel0E18PaddedInput_shared;
	add.s32 	%r42, %r41, %r40;
	st.shared.f32 	[%r42+480], %f265;
$L__BB0_3:
	ld.global.nc.v4.f32 	{%f266, %f267, %f268, %f269}, [%rd39];
	mov.u32 	%r43, %tid.x;
	shl.b32 	%r44, %r43, 4;
	mov.u32 	%r45, _ZZ17my_kernel_kernel0E18placeholder_shared;
	add.s32 	%r46, %r45, %r44;
	st.shared.v4.f32 	[%r46], {%f266, %f267, %f268, %f269};
	bar.sync 	0;
	cvt.u32.u16 	%r47, %rs5;
	add.s32 	%r48, %r45, %r47;
	ld.shared.f32 	%f270, [%r48+332];
	ld.shared.f32 	%f271, [%r48+12];
	ld.shared.f32 	%f272, [%r48+328];
	ld.shared.f32 	%f273, [%r48+8];
	ld.shared.f32 	%f274, [%r48+324];
	ld.shared.f32 	%f275, [%r48+4];
	ld.shared.f32 	%f276, [%r48+320];
	ld.shared.f32 	%f277, [%r48];
	shl.b16 	%rs6, %rs1, 5;
	mul.wide.u16 	%r49, %rs6, 4;
	mov.u32 	%r50, _ZZ17my_kernel_kernel0E18PaddedInput_shared;
	add.s32 	%r51, %r50, %r49;
	ld.shared.f32 	%f278, [%r51];
	fma.rn.f32 	%f279, %f278, %f277, %f853;
	ld.shared.f32 	%f280, [%r51+256];
	fma.rn.f32 	%f281, %f280, %f277, %f852;
	ld.shared.f32 	%f282, [%r51+64];
	fma.rn.f32 	%f283, %f282, %f277, %f851;
	ld.shared.f32 	%f284, [%r51+320];
	fma.rn.f32 	%f285, %f284, %f277, %f850;
	ld.shared.f32 	%f286, [%r51+4];
	fma.rn.f32 	%f853, %f286, %f276, %f279;
	ld.shared.f32 	%f287, [%r51+260];
	fma.rn.f32 	%f852, %f287, %f276, %f281;
	ld.shared.f32 	%f288, [%r51+68];
	fma.rn.f32 	%f851, %f288, %f276, %f283;
	ld.shared.f32 	%f289, [%r51+324];
	fma.rn.f32 	%f850, %f289, %f276, %f285;
	fma.rn.f32 	%f290, %f278, %f275, %f849;
	fma.rn.f32 	%f291, %f280, %f275, %f848;
	fma.rn.f32 	%f292, %f282, %f275, %f847;
	fma.rn.f32 	%f293, %f284, %f275, %f846;
	fma.rn.f32 	%f849, %f286, %f274, %f290;
	fma.rn.f32 	%f848, %f274, %f287, %f291;
	fma.rn.f32 	%f847, %f288, %f274, %f292;
	fma.rn.f32 	%f846, %f274, %f289, %f293;
	fma.rn.f32 	%f294, %f278, %f273, %f845;
	fma.rn.f32 	%f295, %f280, %f273, %f844;
	fma.rn.f32 	%f296, %f282, %f273, %f843;
	fma.rn.f32 	%f297, %f284, %f273, %f842;
	fma.rn.f32 	%f845, %f286, %f272, %f294;
	fma.rn.f32 	%f844, %f272, %f287, %f295;
	fma.rn.f32 	%f843, %f288, %f272, %f296;
	fma.rn.f32 	%f842, %f272, %f289, %f297;
	fma.rn.f32 	%f298, %f278, %f271, %f841;
	fma.rn.f32 	%f299, %f280, %f271, %f840;
	fma.rn.f32 	%f300, %f282, %f271, %f839;
	fma.rn.f32 	%f301, %f284, %f271, %f838;
	fma.rn.f32 	%f841, %f286, %f270, %f298;
	st.local.v4.f32 	[%rd1], {%f853, %f849, %f845, %f841};
	fma.rn.f32 	%f840, %f270, %f287, %f299;
	st.local.v4.f32 	[%rd1+256], {%f852, %f848, %f844, %f840};
	fma.rn.f32 	%f839, %f288, %f270, %f300;
	st.local.v4.f32 	[%rd1+128], {%f851, %f847, %f843, %f839};
	fma.rn.f32 	%f838, %f270, %f289, %f301;
	st.local.v4.f32 	[%rd1+384], {%f850, %f846, %f842, %f838};
	ld.shared.f32 	%f302, [%r51+8];
	fma.rn.f32 	%f303, %f302, %f277, %f837;
	ld.shared.f32 	%f304, [%r51+264];
	fma.rn.f32 	%f305, %f304, %f277, %f836;
	ld.shared.f32 	%f306, [%r51+72];
	fma.rn.f32 	%f307, %f306, %f277, %f835;
	ld.shared.f32 	%f308, [%r51+328];
	fma.rn.f32 	%f309, %f308, %f277, %f834;
	ld.shared.f32 	%f310, [%r51+12];
	fma.rn.f32 	%f837, %f310, %f276, %f303;
	ld.shared.f32 	%f311, [%r51+268];
	fma.rn.f32 	%f836, %f311, %f276, %f305;
	ld.shared.f32 	%f312, [%r51+76];
	fma.rn.f32 	%f835, %f312, %f276, %f307;
	ld.shared.f32 	%f313, [%r51+332];
	fma.rn.f32 	%f834, %f313, %f276, %f309;
	fma.rn.f32 	%f314, %f302, %f275, %f833;
	fma.rn.f32 	%f315, %f304, %f275, %f832;
	fma.rn.f32 	%f316, %f306, %f275, %f831;
	fma.rn.f32 	%f317, %f308, %f275, %f830;
	fma.rn.f32 	%f833, %f310, %f274, %f314;
	fma.rn.f32 	%f832, %f274, %f311, %f315;
	fma.rn.f32 	%f831, %f312, %f274, %f316;
	fma.rn.f32 	%f830, %f274, %f313, %f317;
	fma.rn.f32 	%f318, %f302, %f273, %f829;
	fma.rn.f32 	%f319, %f304, %f273, %f828;
	fma.rn.f32 	%f320, %f306, %f273, %f827;
	fma.rn.f32 	%f321, %f308, %f273, %f826;
	fma.rn.f32 	%f829, %f310, %f272, %f318;
	fma.rn.f32 	%f828, %f272, %f311, %f319;
	fma.rn.f32 	%f827, %f312, %f272, %f320;
	fma.rn.f32 	%f826, %f272, %f313, %f321;
	fma.rn.f32 	%f322, %f302, %f271, %f825;
	fma.rn.f32 	%f323, %f304, %f271, %f824;
	fma.rn.f32 	%f324, %f306, %f271, %f823;
	fma.rn.f32 	%f325, %f308, %f271, %f822;
	fma.rn.f32 	%f825, %f310, %f270, %f322;
	st.local.v4.f32 	[%rd1+16], {%f837, %f833, %f829, %f825};
	fma.rn.f32 	%f824, %f270, %f311, %f323;
	st.local.v4.f32 	[%rd1+272], {%f836, %f832, %f828, %f824};
	fma.rn.f32 	%f823, %f312, %f270, %f324;
	st.local.v4.f32 	[%rd1+144], {%f835, %f831, %f827, %f823};
	fma.rn.f32 	%f822, %f270, %f313, %f325;
	st.local.v4.f32 	[%rd1+400], {%f834, %f830, %f826, %f822};
	ld.shared.f32 	%f326, [%r51+16];
	fma.rn.f32 	%f327, %f326, %f277, %f821;
	ld.shared.f32 	%f328, [%r51+272];
	fma.rn.f32 	%f329, %f328, %f277, %f820;
	ld.shared.f32 	%f330, [%r51+80];
	fma.rn.f32 	%f331, %f330, %f277, %f819;
	ld.shared.f32 	%f332, [%r51+336];
	fma.rn.f32 	%f333, %f332, %f277, %f818;
	ld.shared.f32 	%f334, [%r51+20];
	fma.rn.f32 	%f821, %f334, %f276, %f327;
	ld.shared.f32 	%f335, [%r51+276];
	fma.rn.f32 	%f820, %f335, %f276, %f329;
	ld.shared.f32 	%f336, [%r51+84];
	fma.rn.f32 	%f819, %f336, %f276, %f331;
	ld.shared.f32 	%f337, [%r51+340];
	fma.rn.f32 	%f818, %f337, %f276, %f333;
	fma.rn.f32 	%f338, %f326, %f275, %f817;
	fma.rn.f32 	%f339, %f328, %f275, %f816;
	fma.rn.f32 	%f340, %f330, %f275, %f815;
	fma.rn.f32 	%f341, %f332, %f275, %f814;
	fma.rn.f32 	%f817, %f334, %f274, %f338;
	fma.rn.f32 	%f816, %f274, %f335, %f339;
	fma.rn.f32 	%f815, %f336, %f274, %f340;
	fma.rn.f32 	%f814, %f274, %f337, %f341;
	fma.rn.f32 	%f342, %f326, %f273, %f813;
	fma.rn.f32 	%f343, %f328, %f273, %f812;
	fma.rn.f32 	%f344, %f330, %f273, %f811;
	fma.rn.f32 	%f345, %f332, %f273, %f810;
	fma.rn.f32 	%f813, %f334, %f272, %f342;
	fma.rn.f32 	%f812, %f272, %f335, %f343;
	fma.rn.f32 	%f811, %f336, %f272, %f344;
	fma.rn.f32 	%f810, %f272, %f337, %f345;
	fma.rn.f32 	%f346, %f326, %f271, %f809;
	fma.rn.f32 	%f347, %f328, %f271, %f808;
	fma.rn.f32 	%f348, %f330, %f271, %f807;
	fma.rn.f32 	%f349, %f332, %f271, %f806;
	fma.rn.f32 	%f809, %f334, %f270, %f346;
	st.local.v4.f32 	[%rd1+32], {%f821, %f817, %f813, %f809};
	fma.rn.f32 	%f808, %f270, %f335, %f347;
	st.local.v4.f32 	[%rd1+288], {%f820, %f816, %f812, %f808};
	fma.rn.f32 	%f807, %f336, %f270, %f348;
	st.local.v4.f32 	[%rd1+160], {%f819, %f815, %f811, %f807};
	fma.rn.f32 	%f806, %f270, %f337, %f349;
	st.local.v4.f32 	[%rd1+416], {%f818, %f814, %f810, %f806};
	ld.shared.f32 	%f350, [%r51+24];
	fma.rn.f32 	%f351, %f350, %f277, %f805;
	ld.shared.f32 	%f352, [%r51+280];
	fma.rn.f32 	%f353, %f352, %f277, %f804;
	ld.shared.f32 	%f354, [%r51+88];
	fma.rn.f32 	%f355, %f354, %f277, %f803;
	ld.shared.f32 	%f356, [%r51+344];
	fma.rn.f32 	%f357, %f356, %f277, %f802;
	ld.shared.f32 	%f358, [%r51+28];
	fma.rn.f32 	%f805, %f358, %f276, %f351;
	ld.shared.f32 	%f359, [%r51+284];
	fma.rn.f32 	%f804, %f359, %f276, %f353;
	ld.shared.f32 	%f360, [%r51+92];
	fma.rn.f32 	%f803, %f360, %f276, %f355;
	ld.shared.f32 	%f361, [%r51+348];
	fma.rn.f32 	%f802, %f361, %f276, %f357;
	fma.rn.f32 	%f362, %f350, %f275, %f801;
	fma.rn.f32 	%f363, %f352, %f275, %f800;
	fma.rn.f32 	%f364, %f354, %f275, %f799;
	fma.rn.f32 	%f365, %f356, %f275, %f798;
	fma.rn.f32 	%f801, %f358, %f274, %f362;
	fma.rn.f32 	%f800, %f274, %f359, %f363;
	fma.rn.f32 	%f799, %f360, %f274, %f364;
	fma.rn.f32 	%f798, %f274, %f361, %f365;
	fma.rn.f32 	%f366, %f350, %f273, %f797;
	fma.rn.f32 	%f367, %f352, %f273, %f796;
	fma.rn.f32 	%f368, %f354, %f273, %f795;
	fma.rn.f32 	%f369, %f356, %f273, %f794;
	fma.rn.f32 	%f797, %f358, %f272, %f366;
	fma.rn.f32 	%f796, %f272, %f359, %f367;
	fma.rn.f32 	%f795, %f360, %f272, %f368;
	fma.rn.f32 	%f794, %f272, %f361, %f369;
	fma.rn.f32 	%f370, %f350, %f271, %f793;
	fma.rn.f32 	%f371, %f352, %f271, %f792;
	fma.rn.f32 	%f372, %f354, %f271, %f791;
	fma.rn.f32 	%f373, %f356, %f271, %f790;
	fma.rn.f32 	%f793, %f358, %f270, %f370;
	st.local.v4.f32 	[%rd1+48], {%f805, %f801, %f797, %f793};
	fma.rn.f32 	%f792, %f270, %f359, %f371;
	st.local.v4.f32 	[%rd1+304], {%f804, %f800, %f796, %f792};
	fma.rn.f32 	%f791, %f360, %f270, %f372;
	st.local.v4.f32 	[%rd1+176], {%f803, %f799, %f795, %f791};
	fma.rn.f32 	%f790, %f270, %f361, %f373;
	st.local.v4.f32 	[%rd1+432], {%f802, %f798, %f794, %f790};
	ld.shared.f32 	%f374, [%r51+32];
	fma.rn.f32 	%f375, %f374, %f277, %f789;
	ld.shared.f32 	%f376, [%r51+288];
	fma.rn.f32 	%f377, %f376, %f277, %f788;
	ld.shared.f32 	%f378, [%r51+96];
	fma.rn.f32 	%f379, %f378, %f277, %f787;
	ld.shared.f32 	%f380, [%r51+352];
	fma.rn.f32 	%f381, %f380, %f277, %f786;
	ld.shared.f32 	%f382, [%r51+36];
	fma.rn.f32 	%f789, %f382, %f276, %f375;
	ld.shared.f32 	%f383, [%r51+292];
	fma.rn.f32 	%f788, %f383, %f276, %f377;
	ld.shared.f32 	%f384, [%r51+100];
	fma.rn.f32 	%f787, %f384, %f276, %f379;
	ld.shared.f32 	%f385, [%r51+356];
	fma.rn.f32 	%f786, %f385, %f276, %f381;
	fma.rn.f32 	%f386, %f374, %f275, %f785;
	fma.rn.f32 	%f387, %f376, %f275, %f784;
	fma.rn.f32 	%f388, %f378, %f275, %f783;
	fma.rn.f32 	%f389, %f380, %f275, %f782;
	fma.rn.f32 	%f785, %f382, %f274, %f386;
	fma.rn.f32 	%f784, %f274, %f383, %f387;
	fma.rn.f32 	%f783, %f384, %f274, %f388;
	fma.rn.f32 	%f782, %f274, %f385, %f389;
	fma.rn.f32 	%f390, %f374, %f273, %f781;
	fma.rn.f32 	%f391, %f376, %f273, %f780;
	fma.rn.f32 	%f392, %f378, %f273, %f779;
	fma.rn.f32 	%f393, %f380, %f273, %f778;
	fma.rn.f32 	%f781, %f382, %f272, %f390;
	fma.rn.f32 	%f780, %f272, %f383, %f391;
	fma.rn.f32 	%f779, %f384, %f272, %f392;
	fma.rn.f32 	%f778, %f272, %f385, %f393;
	fma.rn.f32 	%f394, %f374, %f271, %f777;
	fma.rn.f32 	%f395, %f376, %f271, %f776;
	fma.rn.f32 	%f396, %f378, %f271, %f775;
	fma.rn.f32 	%f397, %f380, %f271, %f774;
	fma.rn.f32 	%f777, %f382, %f270, %f394;
	st.local.v4.f32 	[%rd1+64], {%f789, %f785, %f781, %f777};
	fma.rn.f32 	%f776, %f270, %f383, %f395;
	st.local.v4.f32 	[%rd1+320], {%f788, %f784, %f780, %f776};
	fma.rn.f32 	%f775, %f384, %f270, %f396;
	st.local.v4.f32 	[%rd1+192], {%f787, %f783, %f779, %f775};
	fma.rn.f32 	%f774, %f270, %f385, %f397;
	st.local.v4.f32 	[%rd1+448], {%f786, %f782, %f778, %f774};
	ld.shared.f32 	%f398, [%r51+40];
	fma.rn.f32 	%f399, %f398, %f277, %f773;
	ld.shared.f32 	%f400, [%r51+296];
	fma.rn.f32 	%f401, %f400, %f277, %f772;
	ld.shared.f32 	%f402, [%r51+104];
	fma.rn.f32 	%f403, %f402, %f277, %f771;
	ld.shared.f32 	%f404, [%r51+360];
	fma.rn.f32 	%f405, %f404, %f277, %f770;
	ld.shared.f32 	%f406, [%r51+44];
	fma.rn.f32 	%f773, %f406, %f276, %f399;
	ld.shared.f32 	%f407, [%r51+300];
	fma.rn.f32 	%f772, %f407, %f276, %f401;
	ld.shared.f32 	%f408, [%r51+108];
	fma.rn.f32 	%f771, %f408, %f276, %f403;
	ld.shared.f32 	%f409, [%r51+364];
	fma.rn.f32 	%f770, %f409, %f276, %f405;
	fma.rn.f32 	%f410, %f398, %f275, %f769;
	fma.rn.f32 	%f411, %f400, %f275, %f768;
	fma.rn.f32 	%f412, %f402, %f275, %f767;
	fma.rn.f32 	%f413, %f404, %f275, %f766;
	fma.rn.f32 	%f769, %f406, %f274, %f410;
	fma.rn.f32 	%f768, %f274, %f407, %f411;
	fma.rn.f32 	%f767, %f408, %f274, %f412;
	fma.rn.f32 	%f766, %f274, %f409, %f413;
	fma.rn.f32 	%f414, %f398, %f273, %f765;
	fma.rn.f32 	%f415, %f400, %f273, %f764;
	fma.rn.f32 	%f416, %f402, %f273, %f763;
	fma.rn.f32 	%f417, %f404, %f273, %f762;
	fma.rn.f32 	%f765, %f406, %f272, %f414;
	fma.rn.f32 	%f764, %f272, %f407, %f415;
	fma.rn.f32 	%f763, %f408, %f272, %f416;
	fma.rn.f32 	%f762, %f272, %f409, %f417;
	fma.rn.f32 	%f418, %f398, %f271, %f761;
	fma.rn.f32 	%f419, %f400, %f271, %f760;
	fma.rn.f32 	%f420, %f402, %f271, %f759;
	fma.rn.f32 	%f421, %f404, %f271, %f758;
	fma.rn.f32 	%f761, %f406, %f270, %f418;
	st.local.v4.f32 	[%rd1+80], {%f773, %f769, %f765, %f761};
	fma.rn.f32 	%f760, %f270, %f407, %f419;
	st.local.v4.f32 	[%rd1+336], {%f772, %f768, %f764, %f760};
	fma.rn.f32 	%f759, %f408, %f270, %f420;
	st.local.v4.f32 	[%rd1+208], {%f771, %f767, %f763, %f759};
	fma.rn.f32 	%f758, %f270, %f409, %f421;
	st.local.v4.f32 	[%rd1+464], {%f770, %f766, %f762, %f758};
	ld.shared.f32 	%f422, [%r51+48];
	fma.rn.f32 	%f423, %f422, %f277, %f757;
	ld.shared.f32 	%f424, [%r51+304];
	fma.rn.f32 	%f425, %f424, %f277, %f756;
	ld.shared.f32 	%f426, [%r51+112];
	fma.rn.f32 	%f427, %f426, %f277, %f755;
	ld.shared.f32 	%f428, [%r51+368];
	fma.rn.f32 	%f429, %f428, %f277, %f754;
	ld.shared.f32 	%f430, [%r51+52];
	fma.rn.f32 	%f757, %f430, %f276, %f423;
	ld.shared.f32 	%f431, [%r51+308];
	fma.rn.f32 	%f756, %f431, %f276, %f425;
	ld.shared.f32 	%f432, [%r51+116];
	fma.rn.f32 	%f755, %f432, %f276, %f427;
	ld.shared.f32 	%f433, [%r51+372];
	fma.rn.f32 	%f754, %f433, %f276, %f429;
	fma.rn.f32 	%f434, %f422, %f275, %f753;
	fma.rn.f32 	%f435, %f424, %f275, %f752;
	fma.rn.f32 	%f436, %f426, %f275, %f751;
	fma.rn.f32 	%f437, %f428, %f275, %f750;
	fma.rn.f32 	%f753, %f430, %f274, %f434;
	fma.rn.f32 	%f752, %f274, %f431, %f435;
	fma.rn.f32 	%f751, %f432, %f274, %f436;
	fma.rn.f32 	%f750, %f274, %f433, %f437;
	fma.rn.f32 	%f438, %f422, %f273, %f749;
	fma.rn.f32 	%f439, %f424, %f273, %f748;
	fma.rn.f32 	%f440, %f426, %f273, %f747;
	fma.rn.f32 	%f441, %f428, %f273, %f746;
	fma.rn.f32 	%f749, %f430, %f272, %f438;
	fma.rn.f32 	%f748, %f272, %f431, %f439;
	fma.rn.f32 	%f747, %f432, %f272, %f440;
	fma.rn.f32 	%f746, %f272, %f433, %f441;
	fma.rn.f32 	%f442, %f422, %f271, %f745;
	fma.rn.f32 	%f443, %f424, %f271, %f744;
	fma.rn.f32 	%f444, %f426, %f271, %f743;
	fma.rn.f32 	%f445, %f428, %f271, %f742;
	fma.rn.f32 	%f745, %f430, %f270, %f442;
	st.local.v4.f32 	[%rd1+96], {%f757, %f753, %f749, %f745};
	fma.rn.f32 	%f744, %f270, %f431, %f443;
	st.local.v4.f32 	[%rd1+352], {%f756, %f752, %f748, %f744};
	fma.rn.f32 	%f743, %f432, %f270, %f444;
	st.local.v4.f32 	[%rd1+224], {%f755, %f751, %f747, %f743};
	fma.rn.f32 	%f742, %f270, %f433, %f445;
	st.local.v4.f32 	[%rd1+480], {%f754, %f750, %f746, %f742};
	ld.shared.f32 	%f446, [%r51+56];
	fma.rn.f32 	%f447, %f446, %f277, %f741;
	ld.shared.f32 	%f448, [%r51+312];
	fma.rn.f32 	%f449, %f448, %f277, %f740;
	ld.shared.f32 	%f450, [%r51+120];
	fma.rn.f32 	%f451, %f450, %f277, %f739;
	ld.shared.f32 	%f452, [%r51+376];
	fma.rn.f32 	%f453, %f452, %f277, %f738;
	ld.shared.f32 	%f454, [%r51+60];
	fma.rn.f32 	%f741, %f454, %f276, %f447;
	ld.shared.f32 	%f455, [%r51+316];
	fma.rn.f32 	%f740, %f455, %f276, %f449;
	ld.shared.f32 	%f456, [%r51+124];
	fma.rn.f32 	%f739, %f456, %f276, %f451;
	ld.shared.f32 	%f457, [%r51+380];
	fma.rn.f32 	%f738, %f457, %f276, %f453;
	fma.rn.f32 	%f458, %f446, %f275, %f737;
	fma.rn.f32 	%f459, %f448, %f275, %f736;
	fma.rn.f32 	%f460, %f450, %f275, %f735;
	fma.rn.f32 	%f461, %f452, %f275, %f734;
	fma.rn.f32 	%f737, %f454, %f274, %f458;
	fma.rn.f32 	%f736, %f274, %f455, %f459;
	fma.rn.f32 	%f735, %f456, %f274, %f460;
	fma.rn.f32 	%f734, %f274, %f457, %f461;
	fma.rn.f32 	%f462, %f446, %f273, %f733;
	fma.rn.f32 	%f463, %f448, %f273, %f732;
	fma.rn.f32 	%f464, %f450, %f273, %f731;
	fma.rn.f32 	%f465, %f452, %f273, %f730;
	fma.rn.f32 	%f733, %f454, %f272, %f462;
	fma.rn.f32 	%f732, %f272, %f455, %f463;
	fma.rn.f32 	%f731, %f456, %f272, %f464;
	fma.rn.f32 	%f730, %f272, %f457, %f465;
	fma.rn.f32 	%f466, %f446, %f271, %f729;
	fma.rn.f32 	%f467, %f448, %f271, %f728;
	fma.rn.f32 	%f468, %f450, %f271, %f727;
	fma.rn.f32 	%f469, %f452, %f271, %f726;
	fma.rn.f32 	%f729, %f454, %f270, %f466;
	st.local.v4.f32 	[%rd1+112], {%f741, %f737, %f733, %f729};
	fma.rn.f32 	%f728, %f270, %f455, %f467;
	st.local.v4.f32 	[%rd1+368], {%f740, %f736, %f732, %f728};
	fma.rn.f32 	%f727, %f456, %f270, %f468;
	st.local.v4.f32 	[%rd1+240], {%f739, %f735, %f731, %f727};
	fma.rn.f32 	%f726, %f270, %f457, %f469;
	st.local.v4.f32 	[%rd1+496], {%f738, %f734, %f730, %f726};
	add.s32 	%r66, %r66, 1;
	add.s64 	%rd39, %rd39, 640;
	add.s64 	%rd38, %rd38, 8;
	add.s32 	%r65, %r65, 2;
	add.s32 	%r64, %r64, 2;
	setp.ne.s32 	%p4, %r66, 92;
	@%p4 bra 	$L__BB0_1;
	ld.param.u64 	%rd37, [my_kernel_kernel0_param_4];
	ld.param.u64 	%rd36, [my_kernel_kernel0_param_3];
	ld.param.u64 	%rd35, [my_kernel_kernel0_param_2];
	shl.b16 	%rs7, %rs2, 2;
	cvt.u32.u16 	%r53, %rs7;
	mov.u32 	%r54, %ctaid.x;
	shr.u32 	%r55, %r54, 1;
	mul.lo.s32 	%r56, %r55, 10240;
	mul.wide.u16 	%r57, %rs1, 2560;
	selp.b32 	%r58, 640, 0, %p1;
	or.b32  	%r59, %r58, %r56;
	add.s32 	%r60, %r59, %r57;
	add.s32 	%r9, %r60, %r53;
	cvta.to.global.u64 	%rd26, %rd36;
	mul.wide.u32 	%rd27, %r53, 4;
	add.s64 	%rd28, %rd26, %rd27;
	ld.global.nc.f32 	%f257, [%rd28];
	ld.global.nc.f32 	%f258, [%rd28+4];
	ld.global.nc.f32 	%f259, [%rd28+8];
	ld.global.nc.f32 	%f260, [%rd28+12];
	cvta.to.global.u64 	%rd8, %rd37;
	cvta.to.global.u64 	%rd9, %rd35;
	mov.b32 	%r67, 0;
	mov.pred 	%p7, -1;
$L__BB0_5:
	mov.pred 	%p2, %p7;
	shl.b32 	%r62, %r67, 5;
	mad.lo.s32 	%r63, %r67, 1280, %r9;
	mul.wide.u32 	%rd29, %r62, 4;
	add.s64 	%rd30, %rd1, %rd29;
	ld.local.v4.f32 	{%f470, %f471, %f472, %f473}, [%rd30];
	add.f32 	%f474, %f470, %f257;
	mul.wide.u32 	%rd31, %r63, 4;
	add.s64 	%rd32, %rd8, %rd31;
	ld.global.nc.f32 	%f475, [%rd32];
	add.f32 	%f476, %f474, %f475;
	add.s64 	%rd33, %rd9, %rd31;
	st.global.f32 	[%rd33], %f476;
	ld.local.v4.f32 	{%f477, %f478, %f479, %f480}, [%rd30+256];
	add.f32 	%f481, %f477, %f257;
	ld.global.nc.f32 	%f482, [%rd32+20480];
	add.f32 	%f483, %f481, %f482;
	st.global.f32 	[%rd33+20480], %f483;
	add.f32 	%f484, %f471, %f258;
	ld.global.nc.f32 	%f485, [%rd32+4];
	add.f32 	%f486, %f484, %f485;
	st.global.f32 	[%rd33+4], %f486;
	add.f32 	%f487, %f478, %f258;
	ld.global.nc.f32 	%f488, [%rd32+20484];
	add.f32 	%f489, %f487, %f488;
	st.global.f32 	[%rd33+20484], %f489;
	add.f32 	%f490, %f472, %f259;
	ld.global.nc.f32 	%f491, [%rd32+8];
	add.f32 	%f492, %f490, %f491;
	st.global.f32 	[%rd33+8], %f492;
	add.f32 	%f493, %f479, %f259;
	ld.global.nc.f32 	%f494, [%rd32+20488];
	add.f32 	%f495, %f493, %f494;
	st.global.f32 	[%rd33+20488], %f495;
	add.f32 	%f496, %f473, %f260;
	ld.global.nc.f32 	%f497, [%rd32+12];
	add.f32 	%f498, %f496, %f497;
	st.global.f32 	[%rd33+12], %f498;
	add.f32 	%f499, %f480, %f260;
	ld.global.nc.f32 	%f500, [%rd32+20492];
	add.f32 	%f501, %f499, %f500;
	st.global.f32 	[%rd33+20492], %f501;
	ld.local.v4.f32 	{%f502, %f503, %f504, %f505}, [%rd30+16];
	add.f32 	%f506, %f502, %f257;
	ld.global.nc.f32 	%f507, [%rd32+320];
	add.f32 	%f508, %f506, %f507;
	st.global.f32 	[%rd33+320], %f508;
	ld.local.v4.f32 	{%f509, %f510, %f511, %f512}, [%rd30+272];
	add.f32 	%f513, %f509, %f257;
	ld.global.nc.f32 	%f514, [%rd32+20800];
	add.f32 	%f515, %f513, %f514;
	st.global.f32 	[%rd33+20800], %f515;
	add.f32 	%f516, %f503, %f258;
	ld.global.nc.f32 	%f517, [%rd32+324];
	add.f32 	%f518, %f516, %f517;
	st.global.f32 	[%rd33+324], %f518;
	add.f32 	%f519, %f510, %f258;
	ld.global.nc.f32 	%f520, [%rd32+20804];
	add.f32 	%f521, %f519, %f520;
	st.global.f32 	[%rd33+20804], %f521;
	add.f32 	%f522, %f504, %f259;
	ld.global.nc.f32 	%f523, [%rd32+328];
	add.f32 	%f524, %f522, %f523;
	st.global.f32 	[%rd33+328], %f524;
	add.f32 	%f525, %f511, %f259;
	ld.global.nc.f32 	%f526, [%rd32+20808];
	add.f32 	%f527, %f525, %f526;
	st.global.f32 	[%rd33+20808], %f527;
	add.f32 	%f528, %f505, %f260;
	ld.global.nc.f32 	%f529, [%rd32+332];
	add.f32 	%f530, %f528, %f529;
	st.global.f32 	[%rd33+332], %f530;
	add.f32 	%f531, %f512, %f260;
	ld.global.nc.f32 	%f532, [%rd32+20812];
	add.f32 	%f533, %f531, %f532;
	st.global.f32 	[%rd33+20812], %f533;
	ld.local.v4.f32 	{%f534, %f535, %f536, %f537}, [%rd30+32];
	add.f32 	%f538, %f534, %f257;
	ld.global.nc.f32 	%f539, [%rd32+640];
	add.f32 	%f540, %f538, %f539;
	st.global.f32 	[%rd33+640], %f540;
	ld.local.v4.f32 	{%f541, %f542, %f543, %f544}, [%rd30+288];
	add.f32 	%f545, %f541, %f257;
	ld.global.nc.f32 	%f546, [%rd32+21120];
	add.f32 	%f547, %f545, %f546;
	st.global.f32 	[%rd33+21120], %f547;
	add.f32 	%f548, %f535, %f258;
	ld.global.nc.f32 	%f549, [%rd32+644];
	add.f32 	%f550, %f548, %f549;
	st.global.f32 	[%rd33+644], %f550;
	add.f32 	%f551, %f542, %f258;
	ld.global.nc.f32 	%f552, [%rd32+21124];
	add.f32 	%f553, %f551, %f552;
	st.global.f32 	[%rd33+21124], %f553;
	add.f32 	%f554, %f536, %f259;
	ld.global.nc.f32 	%f555, [%rd32+648];
	add.f32 	%f556, %f554, %f555;
	st.global.f32 	[%rd33+648], %f556;
	add.f32 	%f557, %f543, %f259;
	ld.global.nc.f32 	%f558, [%rd32+21128];
	add.f32 	%f559, %f557, %f558;
	st.global.f32 	[%rd33+21128], %f559;
	add.f32 	%f560, %f537, %f260;
	ld.global.nc.f32 	%f561, [%rd32+652];
	add.f32 	%f562, %f560, %f561;
	st.global.f32 	[%rd33+652], %f562;
	add.f32 	%f563, %f544, %f260;
	ld.global.nc.f32 	%f564, [%rd32+21132];
	add.f32 	%f565, %f563, %f564;
	st.global.f32 	[%rd33+21132], %f565;
	ld.local.v4.f32 	{%f566, %f567, %f568, %f569}, [%rd30+48];
	add.f32 	%f570, %f566, %f257;
	ld.global.nc.f32 	%f571, [%rd32+960];
	add.f32 	%f572, %f570, %f571;
	st.global.f32 	[%rd33+960], %f572;
	ld.local.v4.f32 	{%f573, %f574, %f575, %f576}, [%rd30+304];
	add.f32 	%f577, %f573, %f257;
	ld.global.nc.f32 	%f578, [%rd32+21440];
	add.f32 	%f579, %f577, %f578;
	st.global.f32 	[%rd33+21440], %f579;
	add.f32 	%f580, %f567, %f258;
	ld.global.nc.f32 	%f581, [%rd32+964];
	add.f32 	%f582, %f580, %f581;
	st.global.f32 	[%rd33+964], %f582;
	add.f32 	%f583, %f574, %f258;
	ld.global.nc.f32 	%f584, [%rd32+21444];
	add.f32 	%f585, %f583, %f584;
	st.global.f32 	[%rd33+21444], %f585;
	add.f32 	%f586, %f568, %f259;
	ld.global.nc.f32 	%f587, [%rd32+968];
	add.f32 	%f588, %f586, %f587;
	st.global.f32 	[%rd33+968], %f588;
	add.f32 	%f589, %f575, %f259;
	ld.global.nc.f32 	%f590, [%rd32+21448];
	add.f32 	%f591, %f589, %f590;
	st.global.f32 	[%rd33+21448], %f591;
	add.f32 	%f592, %f569, %f260;
	ld.global.nc.f32 	%f593, [%rd32+972];
	add.f32 	%f594, %f592, %f593;
	st.global.f32 	[%rd33+972], %f594;
	add.f32 	%f595, %f576, %f260;
	ld.global.nc.f32 	%f596, [%rd32+21452];
	add.f32 	%f597, %f595, %f596;
	st.global.f32 	[%rd33+21452], %f597;
	ld.local.v4.f32 	{%f598, %f599, %f600, %f601}, [%rd30+64];
	add.f32 	%f602, %f598, %f257;
	ld.global.nc.f32 	%f603, [%rd32+1280];
	add.f32 	%f604, %f602, %f603;
	st.global.f32 	[%rd33+1280], %f604;
	ld.local.v4.f32 	{%f605, %f606, %f607, %f608}, [%rd30+320];
	add.f32 	%f609, %f605, %f257;
	ld.global.nc.f32 	%f610, [%rd32+21760];
	add.f32 	%f611, %f609, %f610;
	st.global.f32 	[%rd33+21760], %f611;
	add.f32 	%f612, %f599, %f258;
	ld.global.nc.f32 	%f613, [%rd32+1284];
	add.f32 	%f614, %f612, %f613;
	st.global.f32 	[%rd33+1284], %f614;
	add.f32 	%f615, %f606, %f258;
	ld.global.nc.f32 	%f616, [%rd32+21764];
	add.f32 	%f617, %f615, %f616;
	st.global.f32 	[%rd33+21764], %f617;
	add.f32 	%f618, %f600, %f259;
	ld.global.nc.f32 	%f619, [%rd32+1288];
	add.f32 	%f620, %f618, %f619;
	st.global.f32 	[%rd33+1288], %f620;
	add.f32 	%f621, %f607, %f259;
	ld.global.nc.f32 	%f622, [%rd32+21768];
	add.f32 	%f623, %f621, %f622;
	st.global.f32 	[%rd33+21768], %f623;
	add.f32 	%f624, %f601, %f260;
	ld.global.nc.f32 	%f625, [%rd32+1292];
	add.f32 	%f626, %f624, %f625;
	st.global.f32 	[%rd33+1292], %f626;
	add.f32 	%f627, %f608, %f260;
	ld.global.nc.f32 	%f628, [%rd32+21772];
	add.f32 	%f629, %f627, %f628;
	st.global.f32 	[%rd33+21772], %f629;
	ld.local.v4.f32 	{%f630, %f631, %f632, %f633}, [%rd30+80];
	add.f32 	%f634, %f630, %f257;
	ld.global.nc.f32 	%f635, [%rd32+1600];
	add.f32 	%f636, %f634, %f635;
	st.global.f32 	[%rd33+1600], %f636;
	ld.local.v4.f32 	{%f637, %f638, %f639, %f640}, [%rd30+336];
	add.f32 	%f641, %f637, %f257;
	ld.global.nc.f32 	%f642, [%rd32+22080];
	add.f32 	%f643, %f641, %f642;
	st.global.f32 	[%rd33+22080], %f643;
	add.f32 	%f644, %f631, %f258;
	ld.global.nc.f32 	%f645, [%rd32+1604];
	add.f32 	%f646, %f644, %f645;
	st.global.f32 	[%rd33+1604], %f646;
	add.f32 	%f647, %f638, %f258;
	ld.global.nc.f32 	%f648, [%rd32+22084];
	add.f32 	%f649, %f647, %f648;
	st.global.f32 	[%rd33+22084], %f649;
	add.f32 	%f650, %f632, %f259;
	ld.global.nc.f32 	%f651, [%rd32+1608];
	add.f32 	%f652, %f650, %f651;
	st.global.f32 	[%rd33+1608], %f652;
	add.f32 	%f653, %f639, %f259;
	ld.global.nc.f32 	%f654, [%rd32+22088];
	add.f32 	%f655, %f653, %f654;
	st.global.f32 	[%rd33+22088], %f655;
	add.f32 	%f656, %f633, %f260;
	ld.global.nc.f32 	%f657, [%rd32+1612];
	add.f32 	%f658, %f656, %f657;
	st.global.f32 	[%rd33+1612], %f658;
	add.f32 	%f659, %f640, %f260;
	ld.global.nc.f32 	%f660, [%rd32+22092];
	add.f32 	%f661, %f659, %f660;
	st.global.f32 	[%rd33+22092], %f661;
	ld.local.v4.f32 	{%f662, %f663, %f664, %f665}, [%rd30+96];
	add.f32 	%f666, %f662, %f257;
	ld.global.nc.f32 	%f667, [%rd32+1920];
	add.f32 	%f668, %f666, %f667;
	st.global.f32 	[%rd33+1920], %f668;
	ld.local.v4.f32 	{%f669, %f670, %f671, %f672}, [%rd30+352];
	add.f32 	%f673, %f669, %f257;
	ld.global.nc.f32 	%f674, [%rd32+22400];
	add.f32 	%f675, %f673, %f674;
	st.global.f32 	[%rd33+22400], %f675;
	add.f32 	%f676, %f663, %f258;
	ld.global.nc.f32 	%f677, [%rd32+1924];
	add.f32 	%f678, %f676, %f677;
	st.global.f32 	[%rd33+1924], %f678;
	add.f32 	%f679, %f670, %f258;
	ld.global.nc.f32 	%f680, [%rd32+22404];
	add.f32 	%f681, %f679, %f680;
	st.global.f32 	[%rd33+22404], %f681;
	add.f32 	%f682, %f664, %f259;
	ld.global.nc.f32 	%f683, [%rd32+1928];
	add.f32 	%f684, %f682, %f683;
	st.global.f32 	[%rd33+1928], %f684;
	add.f32 	%f685, %f671, %f259;
	ld.global.nc.f32 	%f686, [%rd32+22408];
	add.f32 	%f687, %f685, %f686;
	st.global.f32 	[%rd33+22408], %f687;
	add.f32 	%f688, %f665, %f260;
	ld.global.nc.f32 	%f689, [%rd32+1932];
	add.f32 	%f690, %f688, %f689;
	st.global.f32 	[%rd33+1932], %f690;
	add.f32 	%f691, %f672, %f260;
	ld.global.nc.f32 	%f692, [%rd32+22412];
	add.f32 	%f693, %f691, %f692;
	st.global.f32 	[%rd33+22412], %f693;
	ld.local.v4.f32 	{%f694, %f695, %f696, %f697}, [%rd30+112];
	add.f32 	%f698, %f694, %f257;
	ld.global.nc.f32 	%f699, [%rd32+2240];
	add.f32 	%f700, %f698, %f699;
	st.global.f32 	[%rd33+2240], %f700;
	ld.local.v4.f32 	{%f701, %f702, %f703, %f704}, [%rd30+368];
	add.f32 	%f705, %f701, %f257;
	ld.global.nc.f32 	%f706, [%rd32+22720];
	add.f32 	%f707, %f705, %f706;
	st.global.f32 	[%rd33+22720], %f707;
	add.f32 	%f708, %f695, %f258;
	ld.global.nc.f32 	%f709, [%rd32+2244];
	add.f32 	%f710, %f708, %f709;
	st.global.f32 	[%rd33+2244], %f710;
	add.f32 	%f711, %f702, %f258;
	ld.global.nc.f32 	%f712, [%rd32+22724];
	add.f32 	%f713, %f711, %f712;
	st.global.f32 	[%rd33+22724], %f713;
	add.f32 	%f714, %f696, %f259;
	ld.global.nc.f32 	%f715, [%rd32+2248];
	add.f32 	%f716, %f714, %f715;
	st.global.f32 	[%rd33+2248], %f716;
	add.f32 	%f717, %f703, %f259;
	ld.global.nc.f32 	%f718, [%rd32+22728];
	add.f32 	%f719, %f717, %f718;
	st.global.f32 	[%rd33+22728], %f719;
	add.f32 	%f720, %f697, %f260;
	ld.global.nc.f32 	%f721, [%rd32+2252];
	add.f32 	%f722, %f720, %f721;
	st.global.f32 	[%rd33+2252], %f722;
	add.f32 	%f723, %f704, %f260;
	ld.global.nc.f32 	%f724, [%rd32+22732];
	add.f32 	%f725, %f723, %f724;
	st.global.f32 	[%rd33+22732], %f725;
	mov.b32 	%r67, 1;
	mov.pred 	%p7, 0;
	@%p2 bra 	$L__BB0_5;
	ret;

}


// ===== COMPILED SASS (sm_100) =====

	.target	sm_100

	.elftype	@"ET_EXEC"


//--------------------- .note.nv.tkinfo           --------------------------
	.section	.note.nv.tkinfo,"",@"SHT_NOTE"
	.sectionflags	@"SHF_NOTE_NV_TKINFO"
	.tkinfo
        /*0018*/ 	.word	0x00000002
        /*0030*/ 	.string	""
        /*0030*/ 	.string	"ptxas"
        /*0030*/ 	.string	"Cuda compilation tools, release 13.0, V13.0.88"
        /*0030*/ 	.string	"Build cuda_13.0.r13.0/compiler.36424714_0"
        /*0030*/ 	.string	"-arch sm_100 -m 64 "



//--------------------- .note.nv.cuinfo           --------------------------
	.section	.note.nv.cuinfo,"",@"SHT_NOTE"
	.sectionflags	@"SHF_NOTE_NV_CUINFO"
        /*0018*/ 	.short	0x0002
        /*001a*/ 	.short	0x0064
        /*001c*/ 	.short	0x0082
	.zero		2


//--------------------- .nv.info                  --------------------------
	.section	.nv.info,"",@"SHT_CUDA_INFO"
	.align	4


	//----- nvinfo : EIATTR_REGCOUNT
	.align		4
        /*0000*/ 	.byte	0x04, 0x2f
        /*0002*/ 	.short	(.L_1 - .L_0)
	.align		4
.L_0:
        /*0004*/ 	.word	index@(my_kernel_kernel0)
        /*0008*/ 	.word	0x000000a8


	//----- nvinfo : EIATTR_FRAME_SIZE
	.align		4
.L_1:
        /*000c*/ 	.byte	0x04, 0x11
        /*000e*/ 	.short	(.L_3 - .L_2)
	.align		4
.L_2:
        /*0010*/ 	.word	index@(my_kernel_kernel0)
        /*0014*/ 	.word	0x00000200


	//----- nvinfo : EIATTR_MIN_STACK_SIZE
	.align		4
.L_3:
        /*0018*/ 	.byte	0x04, 0x12
        /*001a*/ 	.short	(.L_5 - .L_4)
	.align		4
.L_4:
        /*001c*/ 	.word	index@(my_kernel_kernel0)
        /*0020*/ 	.word	0x00000200
.L_5:


//--------------------- .nv.compat                --------------------------
	.section	.nv.compat,"",@"SHT_CUDA_COMPAT_INFO"
	.align	4
        /*0000*/ 	.byte	0x02, 0x09, 0x00, 0x00, 0x02, 0x02, 0x01, 0x00, 0x02, 0x05, 0x05, 0x00, 0x03, 0x07, 0x01, 0x01
        /*0010*/ 	.byte	0x02, 0x03, 0x00, 0x00, 0x02, 0x06, 0x01, 0x00, 0x04, 0x0b, 0x08, 0x00, 0x09, 0x00, 0x00, 0x00
        /*0020*/ 	.byte	0x00, 0x00, 0x00, 0x00


//--------------------- .nv.info.my_kernel_kernel0 --------------------------
	.section	.nv.info.my_kernel_kernel0,"",@"SHT_CUDA_INFO"
	.sectionflags	@""
	.align	4


	//----- nvinfo : EIATTR_CUDA_API_VERSION
	.align		4
        /*0000*/ 	.byte	0x04, 0x37
        /*0002*/ 	.short	(.L_7 - .L_6)
.L_6:
        /*0004*/ 	.word	0x00000082


	//----- nvinfo : EIATTR_KPARAM_INFO
	.align		4
.L_7:
        /*0008*/ 	.byte	0x04, 0x17
        /*000a*/ 	.short	(.L_9 - .L_8)
.L_8:
        /*000c*/ 	.word	0x00000000
        /*0010*/ 	.short	0x0004
        /*0012*/ 	.short	0x0020
        /*0014*/ 	.byte	0x00, 0xf5, 0x21, 0x00


	//----- nvinfo : EIATTR_KPARAM_INFO
	.align		4
.L_9:
        /*0018*/ 	.byte	0x04, 0x17
        /*001a*/ 	.short	(.L_11 - .L_10)
.L_10:
        /*001c*/ 	.word	0x00000000
        /*0020*/ 	.short	0x0003
        /*0022*/ 	.short	0x0018
        /*0024*/ 	.byte	0x00, 0xf5, 0x21, 0x00


	//----- nvinfo : EIATTR_KPARAM_INFO
	.align		4
.L_11:
        /*0028*/ 	.byte	0x04, 0x17
        /*002a*/ 	.short	(.L_13 - .L_12)
.L_12:
        /*002c*/ 	.word	0x00000000
        /*0030*/ 	.short	0x0002
        /*0032*/ 	.short	0x0010
        /*0034*/ 	.byte	0x00, 0xf5, 0x21, 0x00


	//----- nvinfo : EIATTR_KPARAM_INFO
	.align		4
.L_13:
        /*0038*/ 	.byte	0x04, 0x17
        /*003a*/ 	.short	(.L_15 - .L_14)
.L_14:
        /*003c*/ 	.word	0x00000000
        /*0040*/ 	.short	0x0001
        /*0042*/ 	.short	0x0008
        /*0044*/ 	.byte	0x00, 0xf5, 0x21, 0x00


	//----- nvinfo : EIATTR_KPARAM_INFO
	.align		4
.L_15:
        /*0048*/ 	.byte	0x04, 0x17
        /*004a*/ 	.short	(.L_17 - .L_16)
.L_16:
        /*004c*/ 	.word	0x00000000
        /*0050*/ 	.short	0x0000
        /*0052*/ 	.short	0x0000
        /*0054*/ 	.byte	0x00, 0xf5, 0x21, 0x00


	//----- nvinfo : EIATTR_SPARSE_MMA_MASK
	.align		4
.L_17:
        /*0058*/ 	.byte	0x03, 0x50
        /*005a*/ 	.short	0x0000


	//----- nvinfo : EIATTR_MAXREG_COUNT
	.align		4
        /*005c*/ 	.byte	0x03, 0x1b
        /*005e*/ 	.short	0x00ff


	//----- nvinfo : EIATTR_NUM_BARRIERS
	.align		4
        /*0060*/ 	.byte	0x02, 0x4c
        /*0062*/ 	.byte	0x01
	.zero		1


	//----- nvinfo : EIATTR_MERCURY_ISA_VERSION
	.align		4
        /*0064*/ 	.byte	0x03, 0x5f
        /*0066*/ 	.short	0x0101


	//----- nvinfo : EIATTR_VRC_CTA_INIT_COUNT
	.align		4
        /*0068*/ 	.byte	0x02, 0x4a
	.zero		1
	.zero		1


	//----- nvinfo : EIATTR_EXIT_INSTR_OFFSETS
	.align		4
        /*006c*/ 	.byte	0x04, 0x1c
        /*006e*/ 	.short	(.L_19 - .L_18)


	//   ....[0]....
.L_18:
        /*0070*/ 	.word	0x00003150


	//----- nvinfo : EIATTR_CBANK_PARAM_SIZE
	.align		4
.L_19:
        /*0074*/ 	.byte	0x03, 0x19
        /*0076*/ 	.short	0x0028


	//----- nvinfo : EIATTR_PARAM_CBANK
	.align		4
        /*0078*/ 	.byte	0x04, 0x0a
        /*007a*/ 	.short	(.L_21 - .L_20)
	.align		4
.L_20:
        /*007c*/ 	.word	index@(.nv.constant0.my_kernel_kernel0)
        /*0080*/ 	.short	0x0380
        /*0082*/ 	.short	0x0028


	//----- nvinfo : EIATTR_SW_WAR
	.align		4
.L_21:
        /*0084*/ 	.byte	0x04, 0x36
        /*0086*/ 	.short	(.L_23 - .L_22)
.L_22:
        /*0088*/ 	.word	0x00000008
.L_23:


//--------------------- .nv.callgraph             --------------------------
	.section	.nv.callgraph,"",@"SHT_CUDA_CALLGRAPH"
	.align	4
	.sectionentsize	8
	.align		4
        /*0000*/ 	.word	0x00000000
	.align		4
        /*0004*/ 	.word	0xffffffff
	.align		4
        /*0008*/ 	.word	0x00000000
	.align		4
        /*000c*/ 	.word	0xfffffffe
	.align		4
        /*0010*/ 	.word	0x00000000
	.align		4
        /*0014*/ 	.word	0xfffffffd
	.align		4
        /*0018*/ 	.word	0x00000000
	.align		4
        /*001c*/ 	.word	0xfffffffc


//--------------------- .text.my_kernel_kernel0   --------------------------
	.section	.text.my_kernel_kernel0,"ax",@progbits
	.align	128
        .global         my_kernel_kernel0
        .type           my_kernel_kernel0,@function
        .size           my_kernel_kernel0,(.L_x_3 - my_kernel_kernel0)
        .other          my_kernel_kernel0,@"STO_CUDA_ENTRY STV_DEFAULT"
my_kernel_kernel0:
.text.my_kernel_kernel0:
[----:B------:R-:W0:Y:S01]  /*0000*/  LDC R1, c[0x0][0x37c] ;  /* 0x0000df00ff017b82 */ /* 0x000e220000000800 */
[----:B------:R-:W1:Y:S07]  /*0010*/  S2R R0, SR_CTAID.X ;  /* 0x0000000000007919 */ /* 0x000e6e0000002500 */
[----:B------:R-:W2:Y:S01]  /*0020*/  LDC.64 R4, c[0x0][0x380] ;  /* 0x0000e000ff047b82 */ /* 0x000ea20000000a00 */
[----:B0-----:R-:W-:Y:S02]  /*0030*/  IADD3 R1, PT, PT, R1, -0x200, RZ ;  /* 0xfffffe0001017810 */ /* 0x001fe40007ffe0ff */
[----:B------:R-:W-:Y:S01]  /*0040*/  CS2R R30, SRZ ;  /* 0x00000000001e7805 */ /* 0x000fe2000001ff00 */
[----:B------:R-:W0:Y:S01]  /*0050*/  S2R R15, SR_TID.X ;  /* 0x00000000000f7919 */ /* 0x000e220000002100 */
[----:B------:R-:W-:-:S02]  /*0060*/  CS2R R34, SRZ ;  /* 0x0000000000227805 */ /* 0x000fc4000001ff00 */
[----:B------:R-:W-:Y:S02]  /*0070*/  MOV R157, R1 ;  /* 0x00000001009d7202 */ /* 0x000fe40000000f00 */
[----:B------:R-:W-:Y:S01]  /*0080*/  CS2R R38, SRZ ;  /* 0x0000000000267805 */ /* 0x000fe2000001ff00 */
[----:B------:R3:W-:Y:S01]  /*0090*/  STL.128 [R1], RZ ;  /* 0x000000ff01007387 */ /* 0x0007e20000100c00 */
[----:B------:R-:W-:Y:S02]  /*00a0*/  CS2R R42, SRZ ;  /* 0x00000000002a7805 */ /* 0x000fe4000001ff00 */
[----:B------:R-:W-:Y:S02]  /*00b0*/  CS2R R28, SRZ ;  /* 0x00000000001c7805 */ /* 0x000fe4000001ff00 */
[----:B------:R-:W-:Y:S01]  /*00c0*/  CS2R R32, SRZ ;  /* 0x0000000000207805 */ /* 0x000fe2000001ff00 */
[----:B------:R3:W-:Y:S01]  /*00d0*/  STL.128 [R1+0x100], RZ ;  /* 0x000100ff01007387 */ /* 0x0007e20000100c00 */
[----:B------:R-:W-:-:S02]  /*00e0*/  CS2R R36, SRZ ;  /* 0x0000000000247805 */ /* 0x000fc4000001ff00 */
[----:B------:R-:W-:Y:S02]  /*00f0*/  CS2R R40, SRZ ;  /* 0x0000000000287805 */ /* 0x000fe4000001ff00 */
[----:B------:R-:W-:Y:S01]  /*0100*/  CS2R R22, SRZ ;  /* 0x0000000000167805 */ /* 0x000fe2000001ff00 */
[----:B------:R3:W-:Y:S01]  /*0110*/  STL.128 [R1+0x80], RZ ;  /* 0x000080ff01007387 */ /* 0x0007e20000100c00 */
        /* <DEDUP_REMOVED lines=14> */
[----:B------:R-:W-:Y:S02]  /*0200*/  CS2R R56, SRZ ;  /* 0x0000000000387805 */ /* 0x000fe4000001ff00 */
[----:B-1----:R-:W-:Y:S01]  /*0210*/  LOP3.LUT R2, R0, 0x1, RZ, 0xc0, !PT ;  /* 0x0000000100027812 */ /* 0x002fe200078ec0ff */
[----:B------:R3:W-:Y:S01]  /*0220*/  STL.128 [R1+0x90], RZ ;  /* 0x000090ff01007387 */ /* 0x0007e20000100c00 */
[----:B------:R-:W-:Y:S02]  /*0230*/  SHF.R.U32.HI R0, RZ, 0x1, R0 ;  /* 0x00000001ff007819 */ /* 0x000fe40000011600 */
[----:B------:R-:W-:Y:S02]  /*0240*/  CS2R R60, SRZ ;  /* 0x00000000003c7805 */ /* 0x000fe4000001ff00 */
[C---:B0-----:R-:W-:Y:S01]  /*0250*/  LOP3.LUT R6, R15.reuse, 0xffff, RZ, 0xc0, !PT ;  /* 0x0000ffff0f067812 */ /* 0x041fe200078ec0ff */
[----:B------:R3:W-:Y:S01]  /*0260*/  STL.128 [R1+0x190], RZ ;  /* 0x000190ff01007387 */ /* 0x0007e20000100c00 */
[----:B------:R-:W-:Y:S01]  /*0270*/  ISETP.NE.U32.AND P0, PT, R2, 0x1, PT ;  /* 0x000000010200780c */ /* 0x000fe20003f05070 */
[----:B------:R-:W-:Y:S01]  /*0280*/  IMAD R0, R0, 0x5c00, RZ ;  /* 0x00005c0000007824 */ /* 0x000fe200078e02ff */
[----:B------:R-:W-:Y:S01]  /*0290*/  SHF.R.U32.HI R8, RZ, 0x1, R15 ;  /* 0x00000001ff087819 */ /* 0x000fe2000001160f */
[----:B------:R-:W-:Y:S01]  /*02a0*/  IMAD R6, R6, 0xccd, RZ ;  /* 0x00000ccd06067824 */ /* 0x000fe200078e02ff */
[----:B------:R-:W-:Y:S01]  /*02b0*/  SEL R7, RZ, 0x5c0, P0 ;  /* 0x000005c0ff077807 */ /* 0x000fe20000000000 */
[----:B------:R-:W0:Y:S01]  /*02c0*/  LDC.64 R2, c[0x0][0x388] ;  /* 0x0000e200ff027b82 */ /* 0x000e220000000a00 */
[----:B------:R3:W-:Y:S01]  /*02d0*/  STL.128 [R1+0x20], RZ ;  /* 0x000020ff01007387 */ /* 0x0007e20000100c00 */
[----:B------:R-:W-:-:S02]  /*02e0*/  LOP3.LUT R9, R15, 0x1, RZ, 0xc0, !PT ;  /* 0x000000010f097812 */ /* 0x000fc400078ec0ff */
[----:B------:R-:W-:Y:S02]  /*02f0*/  CS2R R64, SRZ ;  /* 0x0000000000407805 */ /* 0x000fe4000001ff00 */
[----:B------:R-:W-:Y:S01]  /*0300*/  SHF.R.U32.HI R156, RZ, 0x10, R6 ;  /* 0x00000010ff9c7819 */ /* 0x000fe20000011606 */
[----:B------:R3:W-:Y:S01]  /*0310*/  STL.128 [R1+0x120], RZ ;  /* 0x000120ff01007387 */ /* 0x0007e20000100c00 */
[----:B------:R-:W-:Y:S02]  /*0320*/  IADD3 R11, PT, PT, R0, R7, RZ ;  /* 0x00000007000b7210 */ /* 0x000fe40007ffe0ff */
[----:B------:R-:W-:Y:S02]  /*0330*/  CS2R R68, SRZ ;  /* 0x0000000000447805 */ /* 0x000fe4000001ff00 */
[----:B------:R-:W-:Y:S01]  /*0340*/  PRMT R12, R156, 0x9910, RZ ;  /* 0x000099109c0c7816 */ /* 0x000fe200000000ff */
[----:B------:R3:W-:Y:S01]  /*0350*/  STL.128 [R1+0xa0], RZ ;  /* 0x0000a0ff01007387 */ /* 0x0007e20000100c00 */
[----:B------:R-:W-:Y:S01]  /*0360*/  SHF.R.U32.HI R6, RZ, 0x4, R15 ;  /* 0x00000004ff067819 */ /* 0x000fe2000001160f */
[----:B------:R-:W-:Y:S01]  /*0370*/  IMAD R14, R8, 0xb8, R11 ;  /* 0x000000b8080e7824 */ /* 0x000fe200078e020b */
[----:B------:R-:W-:Y:S01]  /*0380*/  MOV R11, R12 ;  /* 0x0000000c000b7202 */ /* 0x000fe20000000f00 */
[----:B------:R3:W-:Y:S01]  /*0390*/  STL.128 [R1+0x1a0], RZ ;  /* 0x0001a0ff01007387 */ /* 0x0007e20000100c00 */
[----:B------:R-:W-:Y:S01]  /*03a0*/  IADD3 R10, PT, PT, R15, 0x28, RZ ;  /* 0x000000280f0a7810 */ /* 0x000fe20007ffe0ff */
[----:B------:R-:W-:Y:S01]  /*03b0*/  IMAD R6, R6, 0xb80, R9 ;  /* 0x00000b8006067824 */ /* 0x000fe200078e0209 */
[----:B------:R-:W-:Y:S01]  /*03c0*/  IADD3 R13, PT, PT, R9, R14, RZ ;  /* 0x0000000e090d7210 */ /* 0x000fe20007ffe0ff */
[----:B------:R3:W-:Y:S01]  /*03d0*/  STL.128 [R1+0x30], RZ ;  /* 0x000030ff01007387 */ /* 0x0007e20000100c00 */
[----:B------:R-:W-:Y:S01]  /*03e0*/  IMAD R11, R11, 0x14, RZ ;  /* 0x000000140b0b7824 */ /* 0x000fe200078e02ff */
[----:B------:R-:W-:-:S02]  /*03f0*/  LOP3.LUT R12, R0, 0x1, R15, 0xf8, !PT ;  /* 0x00000001000c7812 */ /* 0x000fc400078ef80f */
[----:B------:R-:W-:Y:S01]  /*0400*/  CS2R R46, SRZ ;  /* 0x00000000002e7805 */ /* 0x000fe2000001ff00 */
[----:B------:R3:W-:Y:S01]  /*0410*/  STL.128 [R1+0x130], RZ ;  /* 0x000130ff01007387 */ /* 0x0007e20000100c00 */
[----:B------:R-:W-:Y:S01]  /*0420*/  SHF.R.U32.HI R10, RZ, 0x4, R10 ;  /* 0x00000004ff0a7819 */ /* 0x000fe2000001160a */
[----:B--2---:R-:W-:Y:S01]  /*0430*/  IMAD.WIDE.U32 R4, R13, 0x4, R4 ;  /* 0x000000040d047825 */ /* 0x004fe200078e0004 */
[----:B------:R-:W-:Y:S01]  /*0440*/  IADD3 R11, PT, PT, RZ, -R11, RZ ;  /* 0x8000000bff0b7210 */ /* 0x000fe20007ffe0ff */
[----:B------:R3:W-:Y:S01]  /*0450*/  STL.128 [R1+0xb0], RZ ;  /* 0x0000b0ff01007387 */ /* 0x0007e20000100c00 */
[----:B------:R-:W-:Y:S01]  /*0460*/  IADD3 R9, PT, PT, R7, R12, RZ ;  /* 0x0000000c07097210 */ /* 0x000fe20007ffe0ff */
[----:B0-----:R-:W-:Y:S01]  /*0470*/  IMAD.WIDE.U32 R2, R15, 0x10, R2 ;  /* 0x000000100f027825 */ /* 0x001fe200078e0002 */
[----:B------:R-:W-:Y:S01]  /*0480*/  LOP3.LUT R8, R8, 0x7, RZ, 0xc0, !PT ;  /* 0x0000000708087812 */ /* 0x000fe200078ec0ff */
[----:B------:R3:W-:Y:S01]  /*0490*/  STL.128 [R1+0x1b0], RZ ;  /* 0x0001b0ff01007387 */ /* 0x0007e20000100c00 */
[----:B------:R-:W-:Y:S01]  /*04a0*/  PRMT R135, R11, 0x7710, RZ ;  /* 0x000077100b877816 */ /* 0x000fe200000000ff */
[----:B------:R-:W-:Y:S01]  /*04b0*/  IMAD R9, R10, 0xb80, R9 ;  /* 0x00000b800a097824 */ /* 0x000fe200078e0209 */
[----:B------:R-:W-:Y:S01]  /*04c0*/  IADD3 R7, PT, PT, R7, R6, R0 ;  /* 0x0000000607077210 */ /* 0x000fe20007ffe000 */
[----:B------:R3:W-:Y:S01]  /*04d0*/  STL.128 [R1+0x40], RZ ;  /* 0x000040ff01007387 */ /* 0x0007e20000100c00 */
[----:B------:R-:W-:-:S02]  /*04e0*/  LOP3.LUT R0, R8, 0x4, RZ, 0x3c, !PT ;  /* 0x0000000408007812 */ /* 0x000fc400078e3cff */
[----:B------:R-:W-:Y:S02]  /*04f0*/  CS2R R50, SRZ ;  /* 0x0000000000327805 */ /* 0x000fe4000001ff00 */
[----:B------:R-:W-:Y:S01]  /*0500*/  IADD3 R132, P1, PT, R4, 0x14d80, RZ ;  /* 0x00014d8004847810 */ /* 0x000fe20007f3e0ff */
[----:B------:R3:W-:Y:S01]  /*0510*/  STL.128 [R1+0x140], RZ ;  /* 0x000140ff01007387 */ /* 0x0007e20000100c00 */
[----:B------:R-:W-:Y:S01]  /*0520*/  IADD3 R135, PT, PT, R135, R15, RZ ;  /* 0x0000000f87877210 */ /* 0x000fe20007ffe0ff */
[----:B------:R-:W-:Y:S01]  /*0530*/  IMAD R134, R8, 0xb8, R7 ;  /* 0x000000b808867824 */ /* 0x000fe200078e0207 */
[----:B------:R-:W-:Y:S01]  /*0540*/  IADD3.X R133, PT, PT, RZ, R5, RZ, P1, !PT ;  /* 0x00000005ff857210 */ /* 0x000fe20000ffe4ff */
[----:B------:R3:W-:Y:S01]  /*0550*/  STL.128 [R1+0xc0], RZ ;  /* 0x0000c0ff01007387 */ /* 0x0007e20000100c00 */
[----:B------:R-:W-:Y:S01]  /*0560*/  IMAD R0, R0, 0xb8, R9 ;  /* 0x000000b800007824 */ /* 0x000fe200078e0209 */
        /* <DEDUP_REMOVED lines=51> */
[----:B------:R-:W-:Y:S01]  /*08a0*/  SHF.L.U32 R135, R135, 0x4, RZ ;  /* 0x0000000487877819 */ /* 0x000fe200000006ff */
[----:B------:R-:W0:Y:S01]  /*08b0*/  LDCU.64 UR8, c[0x0][0x358] ;  /* 0x00006b00ff0877ac */ /* 0x000e220008000a00 */
[----:B------:R-:W-:-:S05]  /*08c0*/  UMOV UR4, URZ ;  /* 0x000000ff00047c82 */ /* 0x000fca0008000000 */
.L_x_0:
[----:B------:R-:W1:Y:S01]  /*08d0*/  S2R R161, SR_TID.X ;  /* 0x0000000000a17919 */ /* 0x000e620000002100 */
[----:B------:R-:W2:Y:S01]  /*08e0*/  LDC.64 R136, c[0x0][0x380] ;  /* 0x0000e000ff887b82 */ /* 0x000ea20000000a00 */
[----:B0-----:R-:W4:Y:S01]  /*08f0*/  LDG.E.128.CONSTANT R152, desc[UR8][R2.64] ;  /* 0x0000000802987981 */ /* 0x001f22000c1e9d00 */
[----:B--2---:R-:W-:-:S04]  /*0900*/  IMAD.WIDE.U32 R138, R0, 0x4, R136 ;  /* 0x00000004008a7825 */ /* 0x004fc800078e0088 */
[----:B------:R-:W-:Y:S02]  /*0910*/  IMAD.WIDE.U32 R136, R134, 0x4, R136 ;  /* 0x0000000486887825 */ /* 0x000fe400078e0088 */
[----:B------:R-:W2:Y:S01]  /*0920*/  LDG.E.CONSTANT R138, desc[UR8][R138.64] ;  /* 0x000000088a8a7981 */ /* 0x000ea2000c1e9900 */
[----:B-1----:R-:W-:-:S03]  /*0930*/  ISETP.GT.U32.AND P1, PT, R161, 0x7, PT ;  /* 0x00000007a100780c */ /* 0x002fc60003f24070 */
[----:B------:R-:W5:Y:S04]  /*0940*/  LDG.E.CONSTANT R140, desc[UR8][R136.64] ;  /* 0x00000008888c7981 */ /* 0x000f68000c1e9900 */
[----:B------:R0:W3:Y:S06]  /*0950*/  LDG.E.CONSTANT R160, desc[UR8][R136.64+0xe600] ;  /* 0x00e6000888a07981 */ /* 0x0000ec000c1e9900 */
[----:B------:R-:W4:Y:S01]  /*0960*/  @!P1 LDG.E.CONSTANT R162, desc[UR8][R132.64] ;  /* 0x0000000884a29981 */ /* 0x000f22000c1e9900 */
[----:B------:R-:W1:Y:S01]  /*0970*/  S2UR UR6, SR_CgaCtaId ;  /* 0x00000000000679c3 */ /* 0x000e620000008800 */
[----:B------:R-:W-:-:S02]  /*0980*/  UMOV UR5, 0x400 ;  /* 0x0000040000057882 */ /* 0x000fc40000000000 */
[----:B-1----:R-:W-:Y:S02]  /*0990*/  ULEA UR7, UR6, UR5, 0x18 ;  /* 0x0000000506077291 */ /* 0x002fe4000f8ec0ff */
[----:B------:R-:W-:-:S04]  /*09a0*/  UIADD3 UR5, UPT, UPT, UR5, 0x200, URZ ;  /* 0x0000020005057890 */ /* 0x000fc8000fffe0ff */
[----:B------:R-:W-:Y:S01]  /*09b0*/  ULEA UR5, UR6, UR5, 0x18 ;  /* 0x0000000506057291 */ /* 0x000fe2000f8ec0ff */
[C---:B------:R-:W-:Y:S01]  /*09c0*/  LEA R159, R161.reuse, UR7, 0x2 ;  /* 0x00000007a19f7c11 */ /* 0x040fe2000f8e10ff */
[----:B------:R-:W-:Y:S04]  /*09d0*/  BAR.SYNC.DEFER_BLOCKING 0x0 ;  /* 0x0000000000007b1d */ /* 0x000fe80000010000 */
[----:B------:R-:W-:Y:S02]  /*09e0*/  LEA R161, R161, UR5, 0x4 ;  /* 0x00000005a1a17c11 */ /* 0x000fe4000f8e20ff */
[----:B0-----:R-:W-:-:S04]  /*09f0*/  SHF.L.U32 R136, R156, 0x5, RZ ;  /* 0x000000059c887819 */ /* 0x001fc800000006ff */
[----:B------:R-:W-:Y:S02]  /*0a00*/  LOP3.LUT R136, R136, 0xffff, RZ, 0xc0, !PT ;  /* 0x0000ffff88887812 */ /* 0x000fe400078ec0ff */
[----:B------:R-:W-:Y:S02]  /*0a10*/  LOP3.LUT R163, R135, 0xffff, RZ, 0xc0, !PT ;  /* 0x0000ffff87a37812 */ /* 0x000fe400078ec0ff */
[----:B------:R-:W-:Y:S01]  /*0a20*/  LEA R158, R136, UR7, 0x2 ;  /* 0x00000007889e7c11 */ /* 0x000fe2000f8e10ff */
[----:B--2---:R-:W-:Y:S04]  /*0a30*/  STS [R159+0xa0], R138 ;  /* 0x0000a08a9f007388 */ /* 0x004fe80000000800 */
[----:B-----5:R-:W-:Y:S04]  /*0a40*/  STS [R159], R140 ;  /* 0x0000008c9f007388 */ /* 0x020fe80000000800 */
[----:B---3--:R-:W-:Y:S04]  /*0a50*/  STS [R159+0x140], R160 ;  /* 0x000140a09f007388 */ /* 0x008fe80000000800 */
[----:B----4-:R-:W-:Y:S04]  /*0a60*/  @!P1 STS [R159+0x1e0], R162 ;  /* 0x0001e0a29f009388 */ /* 0x010fe80000000800 */
[----:B------:R-:W-:Y:S01]  /*0a70*/  STS.128 [R161], R152 ;  /* 0x00000098a1007388 */ /* 0x000fe20000000c00 */
[----:B------:R-:W-:Y:S06]  /*0a80*/  BAR.SYNC.DEFER_BLOCKING 0x0 ;  /* 0x0000000000007b1d */ /* 0x000fec0000010000 */
[----:B------:R-:W-:Y:S04]  /*0a90*/  LDS.128 R144, [R163+UR5] ;  /* 0x00000005a3907984 */ /* 0x000fe80008000c00 */
[----:B------:R-:W0:Y:S04]  /*0aa0*/  LDS.128 R148, [R158] ;  /* 0x000000009e947984 */ /* 0x000e280000000c00 */
[----:B------:R-:W1:Y:S04]  /*0ab0*/  LDS.128 R140, [R163+UR5+0x140] ;  /* 0x00014005a38c7984 */ /* 0x000e680008000c00 */
[----:B------:R-:W2:Y:S04]  /*0ac0*/  LDS.128 R136, [R158+0x100] ;  /* 0x000100009e887984 */ /* 0x000ea80000000c00 */
[----:B------:R-:W3:Y:S01]  /*0ad0*/  LDS.128 R152, [R158+0x40] ;  /* 0x000040009e987984 */ /* 0x000ee20000000c00 */
[C---:B0-----:R-:W-:Y:S01]  /*0ae0*/  FFMA R165, R148.reuse, R144, R120 ;  /* 0x0000009094a57223 */ /* 0x041fe20000000078 */
[C---:B------:R-:W-:Y:S01]  /*0af0*/  FFMA R160, R148.reuse, R145, R121 ;  /* 0x0000009194a07223 */ /* 0x040fe20000000079 */
[----:B------:R-:W-:Y:S01]  /*0b00*/  FFMA R122, R148, R146, R122 ;  /* 0x00000092947a7223 */ /* 0x000fe2000000007a */
[-C--:B------:R-:W-:Y:S01]  /*0b10*/  FFMA R159, R144, R150.reuse, R108 ;  /* 0x00000096909f7223 */ /* 0x080fe2000000006c */
[-C--:B------:R-:W-:Y:S01]  /*0b20*/  FFMA R162, R145, R150.reuse, R109 ;  /* 0x0000009691a27223 */ /* 0x080fe2000000006d */
[----:B------:R-:W-:Y:S01]  /*0b30*/  FFMA R161, R146, R150, R110 ;  /* 0x0000009692a17223 */ /* 0x000fe2000000006e */
[C---:B------:R-:W-:Y:S01]  /*0b40*/  FFMA R148, R147.reuse, R148, R123 ;  /* 0x0000009493947223 */ /* 0x040fe2000000007b */
[----:B------:R-:W-:Y:S01]  /*0b50*/  FFMA R150, R147, R150, R111 ;  /* 0x0000009693967223 */ /* 0x000fe2000000006f */
[-C--:B-1----:R-:W-:Y:S01]  /*0b60*/  FFMA R120, R140, R149.reuse, R165 ;  /* 0x000000958c787223 */ /* 0x082fe200000000a5 */
[-C--:B------:R-:W-:Y:S01]  /*0b70*/  FFMA R121, R141, R149.reuse, R160 ;  /* 0x000000958d797223 */ /* 0x080fe200000000a0 */
[-C--:B------:R-:W-:Y:S01]  /*0b80*/  FFMA R122, R142, R149.reuse, R122 ;  /* 0x000000958e7a7223 */ /* 0x080fe2000000007a */
[----:B------:R-:W-:Y:S01]  /*0b90*/  FFMA R123, R143, R149, R148 ;  /* 0x000000958f7b7223 */ /* 0x000fe20000000094 */
[-C--:B------:R-:W-:Y:S01]  /*0ba0*/  FFMA R108, R140, R151.reuse, R159 ;  /* 0x000000978c6c7223 */ /* 0x080fe2000000009f */
[-C--:B------:R-:W-:Y:S01]  /*0bb0*/  FFMA R109, R141, R151.reuse, R162 ;  /* 0x000000978d6d7223 */ /* 0x080fe200000000a2 */
[-C--:B------:R-:W-:Y:S01]  /*0bc0*/  FFMA R110, R142, R151.reuse, R161 ;  /* 0x000000978e6e7223 */ /* 0x080fe200000000a1 */
[----:B------:R-:W-:-:S02]  /*0bd0*/  FFMA R111, R143, R151, R150 ;  /* 0x000000978f6f7223 */ /* 0x000fc40000000096 */
[----:B------:R-:W0:Y:S01]  /*0be0*/  LDS.128 R148, [R158+0x140] ;  /* 0x000140009e947984 */ /* 0x000e220000000c00 */
[C---:B--2---:R-:W-:Y:S01]  /*0bf0*/  FFMA R159, R136.reuse, R144, R116 ;  /* 0x00000090889f7223 */ /* 0x044fe20000000074 */
[C---:B------:R-:W-:Y:S01]  /*0c00*/  FFMA R160, R136.reuse, R145, R117 ;  /* 0x0000009188a07223 */ /* 0x040fe20000000075 */
[----:B------:R-:W-:Y:S01]  /*0c10*/  FFMA R161, R136, R146, R118 ;  /* 0x0000009288a17223 */ /* 0x000fe20000000076 */
[-C--:B------:R-:W-:Y:S01]  /*0c20*/  FFMA R163, R144, R138.reuse, R104 ;  /* 0x0000008a90a37223 */ /* 0x080fe20000000068 */
[-C--:B------:R-:W-:Y:S01]  /*0c30*/  FFMA R162, R145, R138.reuse, R105 ;  /* 0x0000008a91a27223 */ /* 0x080fe20000000069 */
[----:B------:R-:W-:Y:S01]  /*0c40*/  FFMA R165, R146, R138, R106 ;  /* 0x0000008a92a57223 */ /* 0x000fe2000000006a */
[C---:B------:R-:W-:Y:S01]  /*0c50*/  FFMA R136, R147.reuse, R136, R119 ;  /* 0x0000008893887223 */ /* 0x040fe20000000077 */
[----:B------:R-:W-:Y:S01]  /*0c60*/  FFMA R138, R147, R138, R107 ;  /* 0x0000008a938a7223 */ /* 0x000fe2000000006b */
[-C--:B------:R-:W-:Y:S01]  /*0c70*/  FFMA R116, R140, R137.reuse, R159 ;  /* 0x000000898c747223 */ /* 0x080fe2000000009f */
[CC--:B------:R-:W-:Y:S01]  /*0c80*/  FFMA R117, R141.reuse, R137.reuse, R160 ;  /* 0x000000898d757223 */ /* 0x0c0fe200000000a0 */
[----:B------:R-:W-:Y:S01]  /*0c90*/  FFMA R118, R142, R137, R161 ;  /* 0x000000898e767223 */ /* 0x000fe200000000a1 */
[-C--:B------:R-:W-:Y:S01]  /*0ca0*/  FFMA R104, R140, R139.reuse, R163 ;  /* 0x0000008b8c687223 */ /* 0x080fe200000000a3 */
[-C--:B------:R-:W-:Y:S01]  /*0cb0*/  FFMA R105, R141, R139.reuse, R162 ;  /* 0x0000008b8d697223 */ /* 0x080fe200000000a2 */
[----:B------:R-:W-:Y:S01]  /*0cc0*/  FFMA R106, R142, R139, R165 ;  /* 0x0000008b8e6a7223 */ /* 0x000fe200000000a5 */
[C---:B------:R-:W-:Y:S01]  /*0cd0*/  FFMA R119, R143.reuse, R137, R136 ;  /* 0x000000898f777223 */ /* 0x040fe20000000088 */
[----:B------:R-:W-:Y:S01]  /*0ce0*/  FFMA R107, R143, R139, R138 ;  /* 0x0000008b8f6b7223 */ /* 0x000fe2000000008a */
[C---:B---3--:R-:W-:Y:S01]  /*0cf0*/  FFMA R159, R152.reuse, R144, R112 ;  /* 0x00000090989f7223 */ /* 0x048fe20000000070 */
[C---:B------:R-:W-:Y:S01]  /*0d00*/  FFMA R160, R152.reuse, R145, R113 ;  /* 0x0000009198a07223 */ /* 0x040fe20000000071 */
[----:B------:R-:W-:Y:S01]  /*0d10*/  FFMA R161, R152, R146, R114 ;  /* 0x0000009298a17223 */ /* 0x000fe20000000072 */
[-C--:B------:R-:W-:Y:S01]  /*0d20*/  FFMA R163, R144, R154.reuse, R100 ;  /* 0x0000009a90a37223 */ /* 0x080fe20000000064 */
[-C--:B------:R-:W-:Y:S01]  /*0d30*/  FFMA R162, R145, R154.reuse, R101 ;  /* 0x0000009a91a27223 */ /* 0x080fe20000000065 */
[----:B------:R-:W-:Y:S01]  /*0d40*/  FFMA R165, R146, R154, R102 ;  /* 0x0000009a92a57223 */ /* 0x000fe20000000066 */
[C---:B------:R-:W-:Y:S01]  /*0d50*/  FFMA R152, R147.reuse, R152, R115 ;  /* 0x0000009893987223 */ /* 0x040fe20000000073 */
[----:B------:R-:W-:Y:S01]  /*0d60*/  FFMA R154, R147, R154, R103 ;  /* 0x0000009a939a7223 */ /* 0x000fe20000000067 */
[----:B------:R-:W1:Y:S01]  /*0d70*/  LDS.128 R136, [R158+0x10] ;  /* 0x000010009e887984 */ /* 0x000e620000000c00 */
[-C--:B------:R-:W-:Y:S01]  /*0d80*/  FFMA R112, R140, R153.reuse, R159 ;  /* 0x000000998c707223 */ /* 0x080fe2000000009f */
[-C--:B------:R-:W-:Y:S01]  /*0d90*/  FFMA R113, R141, R153.reuse, R160 ;  /* 0x000000998d717223 */ /* 0x080fe200000000a0 */
[-C--:B------:R-:W-:Y:S01]  /*0da0*/  FFMA R114, R142, R153.reuse, R161 ;  /* 0x000000998e727223 */ /* 0x080fe200000000a1 */
[----:B------:R-:W-:Y:S01]  /*0db0*/  FFMA R115, R143, R153, R152 ;  /* 0x000000998f737223 */ /* 0x000fe20000000098 */
[-C--:B------:R-:W-:Y:S01]  /*0dc0*/  FFMA R100, R140, R155.reuse, R163 ;  /* 0x0000009b8c647223 */ /* 0x080fe200000000a3 */
[-C--:B------:R-:W-:Y:S01]  /*0dd0*/  FFMA R101, R141, R155.reuse, R162 ;  /* 0x0000009b8d657223 */ /* 0x080fe200000000a2 */
[-C--:B------:R-:W-:Y:S01]  /*0de0*/  FFMA R102, R142, R155.reuse, R165 ;  /* 0x0000009b8e667223 */ /* 0x080fe200000000a5 */
[----:B------:R-:W-:-:S02]  /*0df0*/  FFMA R103, R143, R155, R154 ;  /* 0x0000009b8f677223 */ /* 0x000fc4000000009a */
[----:B------:R-:W2:Y:S01]  /*0e00*/  LDS.128 R152, [R158+0x110] ;  /* 0x000110009e987984 */ /* 0x000ea20000000c00 */
        /* <DEDUP_REMOVED lines=17> */
[C---:B-1----:R-:W-:Y:S01]  /*0f20*/  FFMA R159, R136.reuse, R144, R8 ;  /* 0x00000090889f7223 */ /* 0x042fe20000000008 */
        /* <DEDUP_REMOVED lines=133> */
[C---:B0-----:R-:W-:Y:S01]  /*1780*/  FFMA R159, R148.reuse, R144, R124 ;  /* 0x00000090949f7223 */ /* 0x041fe2000000007c */
[----:B------:R-:W0:Y:S01]  /*1790*/  LDS.128 R152, [R158+0x130] ;  /* 0x000130009e987984 */ /* 0x000e220000000c00 */
        /* <DEDUP_REMOVED lines=43> */
[C---:B------:R-:W-:Y:S01]  /*1a50*/  FFMA R27, R143.reuse, R137, R136 ;  /* 0x000000898f1b7223 */ /* 0x040fe20000000088 */
[----:B------:R-:W-:Y:S01]  /*1a60*/  FFMA R35, R143, R139, R138 ;  /* 0x0000008b8f237223 */ /* 0x000fe2000000008a */
[----:B------:R-:W-:Y:S01]  /*1a70*/  FFMA R26, R142, R137, R155 ;  /* 0x000000898e1a7223 */ /* 0x000fe2000000009b */
[-C--:B------:R-:W-:Y:S01]  /*1a80*/  FFMA R32, R140, R139.reuse, R159 ;  /* 0x0000008b8c207223 */ /* 0x080fe2000000009f */
[-C--:B------:R-:W-:Y:S01]  /*1a90*/  FFMA R33, R141, R139.reuse, R154 ;  /* 0x0000008b8d217223 */ /* 0x080fe2000000009a */
[----:B------:R-:W-:Y:S01]  /*1aa0*/  FFMA R34, R142, R139, R161 ;  /* 0x0000008b8e227223 */ /* 0x000fe200000000a1 */
[C---:B--2---:R-:W-:Y:S01]  /*1ab0*/  FFMA R136, R148.reuse, R145, R21 ;  /* 0x0000009194887223 */ /* 0x044fe20000000015 */
[----:B------:R-:W-:Y:S01]  /*1ac0*/  FFMA R138, R145, R150, R29 ;  /* 0x00000096918a7223 */ /* 0x000fe2000000001d */
[C---:B------:R-:W-:Y:S01]  /*1ad0*/  FFMA R137, R148.reuse, R144, R20 ;  /* 0x0000009094897223 */ /* 0x040fe20000000014 */
[----:B------:R-:W-:Y:S01]  /*1ae0*/  FFMA R139, R148, R146, R22 ;  /* 0x00000092948b7223 */ /* 0x000fe20000000016 */
        /* <DEDUP_REMOVED lines=12> */
[----:B------:R1:W-:Y:S04]  /*1bb0*/  STL.128 [R1], R120 ;  /* 0x0000007801007387 */ /* 0x0003e80000100c00 */
[----:B------:R1:W-:Y:S04]  /*1bc0*/  STL.128 [R1+0x10], R108 ;  /* 0x0000106c01007387 */ /* 0x0003e80000100c00 */
        /* <DEDUP_REMOVED lines=29> */
[----:B------:R1:W-:Y:S01]  /*1da0*/  STL.128 [R1+0x1f0], R28 ;  /* 0x0001f01c01007387 */ /* 0x0003e20000100c00 */
[----:B------:R-:W-:-:S04]  /*1db0*/  UIADD3 UR4, UPT, UPT, UR4, 0x1, URZ ;  /* 0x0000000104047890 */ /* 0x000fc8000fffe0ff */
[----:B------:R-:W-:Y:S01]  /*1dc0*/  UISETP.NE.AND UP0, UPT, UR4, 0x5c, UPT ;  /* 0x0000005c0400788c */ /* 0x000fe2000bf05270 */
[----:B------:R-:W-:Y:S02]  /*1dd0*/  IADD3 R2, P1, PT, R2, 0x280, RZ ;  /* 0x0000028002027810 */ /* 0x000fe40007f3e0ff */
[----:B------:R-:W-:Y:S02]  /*1de0*/  IADD3 R132, P2, PT, R132, 0x8, RZ ;  /* 0x0000000884847810 */ /* 0x000fe40007f5e0ff */
[----:B------:R-:W-:Y:S02]  /*1df0*/  IADD3.X R3, PT, PT, RZ, R3, RZ, P1, !PT ;  /* 0x00000003ff037210 */ /* 0x000fe40000ffe4ff */
[----:B------:R-:W-:Y:S02]  /*1e00*/  IADD3 R0, PT, PT, R0, 0x2, RZ ;  /* 0x0000000200007810 */ /* 0x000fe40007ffe0ff */
[----:B------:R-:W-:Y:S02]  /*1e10*/  IADD3 R134, PT, PT, R134, 0x2, RZ ;  /* 0x0000000286867810 */ /* 0x000fe40007ffe0ff */
[----:B------:R-:W-:Y:S01]  /*1e20*/  IADD3.X R133, PT, PT, RZ, R133, RZ, P2, !PT ;  /* 0x00000085ff857210 */ /* 0x000fe200017fe4ff */
[----:B-1----:R-:W-:Y:S06]  /*1e30*/  BRA.U UP0, `(.L_x_0) ;  /* 0xffffffe900a47547 */ /* 0x002fec000b83ffff */
[----:B------:R-:W0:Y:S01]  /*1e40*/  S2R R0, SR_TID.X ;  /* 0x0000000000007919 */ /* 0x000e220000002100 */
[----:B------:R-:W-:-:S05]  /*1e50*/  PRMT R2, R156, 0x9910, RZ ;  /* 0x000099109c027816 */ /* 0x000fca00000000ff */
[----:B------:R-:W-:Y:S02]  /*1e60*/  IMAD R4, R2, 0x14, RZ ;  /* 0x0000001402047824 */ /* 0x000fe400078e02ff */
[----:B------:R-:W1:Y:S03]  /*1e70*/  LDC.64 R2, c[0x0][0x398] ;  /* 0x0000e600ff027b82 */ /* 0x000e660000000a00 */
[----:B------:R-:W-:-:S04]  /*1e80*/  IADD3 R4, PT, PT, RZ, -R4, RZ ;  /* 0x80000004ff047210 */ /* 0x000fc80007ffe0ff */
[----:B------:R-:W-:-:S04]  /*1e90*/  PRMT R5, R4, 0x7710, RZ ;  /* 0x0000771004057816 */ /* 0x000fc800000000ff */
[----:B0-----:R-:W-:-:S04]  /*1ea0*/  IADD3 R0, PT, PT, R5, R0, RZ ;  /* 0x0000000005007210 */ /* 0x001fc80007ffe0ff */
[----:B------:R-:W-:-:S04]  /*1eb0*/  SHF.L.U32 R0, R0, 0x2, RZ ;  /* 0x0000000200007819 */ /* 0x000fc800000006ff */
[----:B------:R-:W-:-:S05]  /*1ec0*/  LOP3.LUT R5, R0, 0xffff, RZ, 0xc0, !PT ;  /* 0x0000ffff00057812 */ /* 0x000fca00078ec0ff */
[----:B-1----:R-:W-:-:S05]  /*1ed0*/  IMAD.WIDE.U32 R2, R5, 0x4, R2 ;  /* 0x0000000405027825 */ /* 0x002fca00078e0002 */
[----:B------:R0:W5:Y:S04]  /*1ee0*/  LDG.E.CONSTANT R71, desc[UR8][R2.64] ;  /* 0x0000000802477981 */ /* 0x000168000c1e9900 */
[----:B------:R0:W5:Y:S04]  /*1ef0*/  LDG.E.CONSTANT R0, desc[UR8][R2.64+0x4] ;  /* 0x0000040802007981 */ /* 0x000168000c1e9900 */
[----:B------:R0:W5:Y:S04]  /*1f00*/  LDG.E.CONSTANT R73, desc[UR8][R2.64+0x8] ;  /* 0x0000080802497981 */ /* 0x000168000c1e9900 */
[----:B------:R0:W5:Y:S01]  /*1f10*/  LDG.E.CONSTANT R70, desc[UR8][R2.64+0xc] ;  /* 0x00000c0802467981 */ /* 0x000162000c1e9900 */
[----:B------:R-:W-:Y:S01]  /*1f20*/  SEL R4, RZ, 0x280, P0 ;  /* 0x00000280ff047807 */ /* 0x000fe20000000000 */
[----:B------:R-:W-:Y:S01]  /*1f30*/  UPLOP3.LUT UP0, UPT, UPT, UPT, UPT, 0x80, 0x8 ;  /* 0x000000000008789c */ /* 0x000fe20003f0f070 */
[----:B------:R-:W1:Y:S02]  /*1f40*/  S2R R6, SR_CTAID.X ;  /* 0x0000000000067919 */ /* 0x000e640000002500 */
[----:B-1----:R-:W-:-:S05]  /*1f50*/  SHF.R.U32.HI R7, RZ, 0x1, R6 ;  /* 0x00000001ff077819 */ /* 0x002fca0000011606 */
[----:B------:R-:W-:-:S04]  /*1f60*/  IMAD R7, R7, 0x2800, R4 ;  /* 0x0000280007077824 */ /* 0x000fc800078e0204 */
[----:B------:R-:W-:-:S05]  /*1f70*/  IMAD R72, R156, 0xa00, R7 ;  /* 0x00000a009c487824 */ /* 0x000fca00078e0207 */
[----:B------:R-:W-:Y:S01]  /*1f80*/  IADD3 R72, PT, PT, R5, R72, RZ ;  /* 0x0000004805487210 */ /* 0x000fe20007ffe0ff */
[----:B0-----:R-:W-:-:S07]  /*1f90*/  HFMA2 R5, -RZ, RZ, 0, 0 ;  /* 0x00000000ff057431 */ /* 0x001fce00000001ff */
.L_x_1:
[----:B0-----:R-:W0:Y:S01]  /*1fa0*/  LDC.64 R2, c[0x0][0x3a0] ;  /* 0x0000e800ff027b82 */ /* 0x001e220000000a00 */
[C---:B------:R-:W-:Y:S01]  /*1fb0*/  SHF.L.U32 R4, R5.reuse, 0x5, RZ ;  /* 0x0000000505047819 */ /* 0x040fe200000006ff */
[----:B------:R-:W-:-:S03]  /*1fc0*/  IMAD R127, R5, 0x500, R72 ;  /* 0x00000500057f7824 */ /* 0x000fc600078e0248 */
[----:B------:R-:W-:-:S03]  /*1fd0*/  LEA R128, R4, R157, 0x2 ;  /* 0x0000009d04807211 */ /* 0x000fc600078e10ff */
[----:B------:R-:W1:Y:S02]  /*1fe0*/  LDC.64 R68, c[0x0][0x390] ;  /* 0x0000e400ff447b82 */ /* 0x000e640000000a00 */
[----:B------:R-:W2:Y:S04]  /*1ff0*/  LDL.128 R4, [R128] ;  /* 0x0000000080047983 */ /* 0x000ea80000100c00 */
[----:B------:R-:W3:Y:S04]  /*2000*/  LDL.128 R16, [R128+0x110] ;  /* 0x0001100080107983 */ /* 0x000ee80000100c00 */
[----:B------:R-:W4:Y:S04]  /*2010*/  LDL.128 R20, [R128+0x20] ;  /* 0x0000200080147983 */ /* 0x000f280000100c00 */
[----:B------:R-:W4:Y:S01]  /*2020*/  LDL.128 R40, [R128+0x120] ;  /* 0x0001200080287983 */ /* 0x000f220000100c00 */
[----:B0-----:R-:W-:-:S03]  /*2030*/  IMAD.WIDE.U32 R2, R127, 0x4, R2 ;  /* 0x000000047f027825 */ /* 0x001fc600078e0002 */
[----:B------:R-:W4:Y:S04]  /*2040*/  LDL.128 R36, [R128+0x130] ;  /* 0x0001300080247983 */ /* 0x000f280000100c00 */
[----:B------:R-:W3:Y:S04]  /*2050*/  LDG.E.CONSTANT R130, desc[UR8][R2.64+0x4] ;  /* 0x0000040802827981 */ /* 0x000ee8000c1e9900 */
[----:B------:R-:W4:Y:S04]  /*2060*/  LDG.E.CONSTANT R121, desc[UR8][R2.64+0x5144] ;  /* 0x0051440802797981 */ /* 0x000f28000c1e9900 */
[----:B------:R-:W4:Y:S04]  /*2070*/  LDG.E.CONSTANT R112, desc[UR8][R2.64+0x288] ;  /* 0x0002880802707981 */ /* 0x000f28000c1e9900 */
[----:B------:R-:W4:Y:S04]  /*2080*/  LDG.E.CONSTANT R113, desc[UR8][R2.64+0x5284] ;  /* 0x0052840802717981 */ /* 0x000f28000c1e9900 */
[----:B------:R-:W4:Y:S04]  /*2090*/  LDG.E.CONSTANT R134, desc[UR8][R2.64+0xc] ;  /* 0x00000c0802867981 */ /* 0x000f28000c1e9900 */
[----:B------:R-:W4:Y:S04]  /*20a0*/  LDG.E.CONSTANT R114, desc[UR8][R2.64+0x5288] ;  /* 0x0052880802727981 */ /* 0x000f28000c1e9900 */
[----:B------:R-:W4:Y:S04]  /*20b0*/  LDG.E.CONSTANT R103, desc[UR8][R2.64+0x53c4] ;  /* 0x0053c40802677981 */ /* 0x000f28000c1e9900 */
[----:B------:R-:W4:Y:S04]  /*20c0*/  LDL.128 R44, [R128+0x30] ;  /* 0x00003000802c7983 */ /* 0x000f280000100c00 */
[----:B------:R-:W4:Y:S04]  /*20d0*/  LDG.E.CONSTANT R108, desc[UR8][R2.64+0x3c8] ;  /* 0x0003c808026c7981 */ /* 0x000f28000c1e9900 */
[----:B------:R-:W4:Y:S04]  /*20e0*/  LDG.E.CONSTANT R101, desc[UR8][R2.64+0x53cc] ;  /* 0x0053cc0802657981 */ /* 0x000f28000c1e9900 */
[----:B------:R-:W4:Y:S04]  /*20f0*/  LDL.128 R32, [R128+0x40] ;  /* 0x0000400080207983 */ /* 0x000f280000100c00 */
[----:B------:R-:W4:Y:S04]  /*2100*/  LDL.128 R28, [R128+0x140] ;  /* 0x00014000801c7983 */ /* 0x000f280000100c00 */
[----:B------:R-:W4:Y:S04]  /*2110*/  LDG.E.CONSTANT R106, desc[UR8][R2.64+0x53c0] ;  /* 0x0053c008026a7981 */ /* 0x000f28000c1e9900 */
[----:B------:R-:W4:Y:S04]  /*2120*/  LDG.E.CONSTANT R102, desc[UR8][R2.64+0x500] ;  /* 0x0005000802667981 */ /* 0x000f28000c1e9900 */
[----:B------:R-:W4:Y:S04]  /*2130*/  LDG.E.CONSTANT R93, desc[UR8][R2.64+0x5504] ;  /* 0x00550408025d7981 */ /* 0x000f28000c1e9900 */
[----:B------:R-:W4:Y:S04]  /*2140*/  LDL.128 R24, [R128+0x50] ;  /* 0x0000500080187983 */ /* 0x000f280000100c00 */
[----:B------:R-:W4:Y:S04]  /*2150*/  LDG.E.CONSTANT R89, desc[UR8][R2.64+0x644] ;  /* 0x0006440802597981 */ /* 0x000f28000c1e9900 */
[----:B------:R-:W4:Y:S04]  /*2160*/  LDL.128 R48, [R128+0x150] ;  /* 0x0001500080307983 */ /* 0x000f280000100c00 */
        /* <DEDUP_REMOVED lines=56> */
[----:B------:R0:W4:Y:S01]  /*24f0*/  LDG.E.CONSTANT R126, desc[UR8][R2.64+0x58cc] ;  /* 0x0058cc08027e7981 */ /* 0x000122000c1e9900 */
[----:B--2--5:R-:W-:Y:S01]  /*2500*/  FADD R5, R0, R5 ;  /* 0x0000000500057221 */ /* 0x024fe20000000000 */
[----:B-1----:R-:W-:-:S04]  /*2510*/  IMAD.WIDE.U32 R68, R127, 0x4, R68 ;  /* 0x000000047f447825 */ /* 0x002fc800078e0044 */
[----:B---3--:R-:W-:Y:S01]  /*2520*/  FADD R5, R5, R130 ;  /* 0x0000008205057221 */ /* 0x008fe20000000000 */
[----:B0-----:R-:W-:Y:S01]  /*2530*/  FADD R2, R0, R17 ;  /* 0x0000001100027221 */ /* 0x001fe20000000000 */
[----:B----4-:R-:W-:-:S03]  /*2540*/  FADD R3, R73, R22 ;  /* 0x0000001649037221 */ /* 0x010fc60000000000 */
[----:B------:R-:W-:Y:S01]  /*2550*/  FADD R121, R2, R121 ;  /* 0x0000007902797221 */ /* 0x000fe20000000000 */
[----:B------:R-:W-:Y:S01]  /*2560*/  FADD R2, R0, R41 ;  /* 0x0000002900027221 */ /* 0x000fe20000000000 */
[----:B------:R-:W-:Y:S01]  /*2570*/  FADD R7, R70, R7 ;  /* 0x0000000746077221 */ /* 0x000fe20000000000 */
[----:B------:R0:W-:Y:S01]  /*2580*/  STG.E desc[UR8][R68.64+0x4], R5 ;  /* 0x0000040544007986 */ /* 0x0001e2000c101908 */
[----:B------:R-:W-:Y:S01]  /*2590*/  FADD R3, R3, R112 ;  /* 0x0000007003037221 */ /* 0x000fe20000000000 */
[----:B------:R-:W-:Y:S01]  /*25a0*/  FADD R113, R2, R113 ;  /* 0x0000007102717221 */ /* 0x000fe20000000000 */
[----:B------:R-:W-:Y:S01]  /*25b0*/  FADD R2, R0, R37 ;  /* 0x0000002500027221 */ /* 0x000fe20000000000 */
[----:B------:R-:W-:Y:S02]  /*25c0*/  FADD R7, R7, R134 ;  /* 0x0000008607077221 */ /* 0x000fe40000000000 */
[----:B------:R1:W-:Y:S01]  /*25d0*/  STG.E desc[UR8][R68.64+0x288], R3 ;  /* 0x0002880344007986 */ /* 0x0003e2000c101908 */
[----:B0-----:R-:W-:Y:S01]  /*25e0*/  FADD R5, R73, R42 ;  /* 0x0000002a49057221 */ /* 0x001fe20000000000 */
[----:B------:R-:W-:Y:S01]  /*25f0*/  FADD R103, R2, R103 ;  /* 0x0000006702677221 */ /* 0x000fe20000000000 */
[----:B------:R-:W-:-:S02]  /*2600*/  FADD R2, R70, R39 ;  /* 0x0000002746027221 */ /* 0x000fc40000000000 */
[----:B------:R-:W-:Y:S01]  /*2610*/  FADD R5, R5, R114 ;  /* 0x0000007205057221 */ /* 0x000fe20000000000 */
[----:B-1----:R-:W-:Y:S01]  /*2620*/  FADD R3, R73, R46 ;  /* 0x0000002e49037221 */ /* 0x002fe20000000000 */
[----:B------:R0:W-:Y:S04]  /*2630*/  STG.E desc[UR8][R68.64+0xc], R7 ;  /* 0x00000c0744007986 */ /* 0x0001e8000c101908 */
[----:B------:R1:W-:Y:S01]  /*2640*/  STG.E desc[UR8][R68.64+0x5288], R5 ;  /* 0x0052880544007986 */ /* 0x0003e2000c101908 */
[----:B------:R-:W-:Y:S01]  /*2650*/  FADD R101, R2, R101 ;  /* 0x0000006502657221 */ /* 0x000fe20000000000 */
[----:B0-----:R-:W-:Y:S01]  /*2660*/  FADD R7, R3, R108 ;  /* 0x0000006c03077221 */ /* 0x001fe20000000000 */
[C---:B------:R-:W-:Y:S01]  /*2670*/  FADD R3, R71.reuse, R36 ;  /* 0x0000002447037221 */ /* 0x040fe20000000000 */
[----:B------:R-:W-:Y:S01]  /*2680*/  FADD R2, R0, R29 ;  /* 0x0000001d00027221 */ /* 0x000fe20000000000 */
[----:B-1----:R-:W-:-:S02]  /*2690*/  FADD R5, R71, R32 ;  /* 0x0000002047057221 */ /* 0x002fc40000000000 */
[----:B------:R-:W-:Y:S02]  /*26a0*/  FADD R3, R3, R106 ;  /* 0x0000006a03037221 */ /* 0x000fe40000000000 */
[----:B------:R-:W-:Y:S01]  /*26b0*/  FADD R5, R5, R102 ;  /* 0x0000006605057221 */ /* 0x000fe20000000000 */
[----:B------:R-:W-:Y:S01]  /*26c0*/  FADD R93, R2, R93 ;  /* 0x0000005d025d7221 */ /* 0x000fe20000000000 */
[----:B------:R-:W-:Y:S01]  /*26d0*/  FADD R2, R0, R25 ;  /* 0x0000001900027221 */ /* 0x000fe20000000000 */
[----:B------:R0:W-:Y:S03]  /*26e0*/  STG.E desc[UR8][R68.64+0x53c0], R3 ;  /* 0x0053c00344007986 */ /* 0x0001e6000c101908 */
[----:B------:R-:W-:Y:S01]  /*26f0*/  FADD R89, R2, R89 ;  /* 0x0000005902597221 */ /* 0x000fe20000000000 */
[----:B------:R1:W-:Y:S01]  /*2700*/  STG.E desc[UR8][R68.64+0x500], R5 ;  /* 0x0005000544007986 */ /* 0x0003e2000c101908 */
[----:B------:R-:W-:Y:S01]  /*2710*/  FADD R2, R70, R51 ;  /* 0x0000003346027221 */ /* 0x000fe20000000000 */
[----:B0-----:R-:W-:Y:S01]  /*2720*/  FADD R3, R71, R24 ;  /* 0x0000001847037221 */ /* 0x001fe20000000000 */
[----:B-1----:R-:W-:-:S03]  /*2730*/  FADD R5, R73, R26 ;  /* 0x0000001a49057221 */ /* 0x002fc60000000000 */
[----:B------:R-:W-:Y:S01]  /*2740*/  FADD R3, R3, R94 ;  /* 0x0000005e03037221 */ /* 0x000fe20000000000 */
[----:B------:R-:W-:Y:S01]  /*2750*/  FADD R4, R71, R4 ;  /* 0x0000000447047221 */ /* 0x000fe20000000000 */
[----:B------:R-:W-:Y:S01]  /*2760*/  FADD R87, R2, R87 ;  /* 0x0000005702577221 */ /* 0x000fe20000000000 */
[----:B------:R-:W-:Y:S01]  /*2770*/  FADD R5, R5, R92 ;  /* 0x0000005c05057221 */ /* 0x000fe20000000000 */
[----:B------:R-:W-:Y:S01]  /*2780*/  FADD R2, R0, R57 ;  /* 0x0000003900027221 */ /* 0x000fe20000000000 */
[----:B------:R0:W-:Y:S01]  /*2790*/  STG.E desc[UR8][R68.64+0x3c8], R7 ;  /* 0x0003c80744007986 */ /* 0x0001e2000c101908 */
[----:B------:R-:W-:-:S03]  /*27a0*/  FADD R129, R4, R129 ;  /* 0x0000008104817221 */ /* 0x000fc60000000000 */
[----:B------:R1:W-:Y:S01]  /*27b0*/  STG.E desc[UR8][R68.64+0x640], R3 ;  /* 0x0006400344007986 */ /* 0x0003e2000c101908 */
[----:B------:R-:W-:Y:S01]  /*27c0*/  FADD R4, R70, R23 ;  /* 0x0000001746047221 */ /* 0x000fe20000000000 */
[----:B------:R-:W-:Y:S02]  /*27d0*/  FADD R79, R2, R79 ;  /* 0x0000004f024f7221 */ /* 0x000fe40000000000 */
[----:B------:R2:W-:Y:S01]  /*27e0*/  STG.E desc[UR8][R68.64+0x648], R5 ;  /* 0x0006480544007986 */ /* 0x0005e2000c101908 */
[C---:B------:R-:W-:Y:S01]  /*27f0*/  FADD R2, R70.reuse, R59 ;  /* 0x0000003b46027221 */ /* 0x040fe20000000000 */
[----:B------:R-:W-:Y:S01]  /*2800*/  FADD R11, R70, R11 ;  /* 0x0000000b460b7221 */ /* 0x000fe20000000000 */
[----:B0-----:R-:W-:Y:S01]  /*2810*/  FADD R7, R73, R34 ;  /* 0x0000002249077221 */ /* 0x001fe20000000000 */
[----:B------:R-:W-:Y:S01]  /*2820*/  FADD R9, R0, R9 ;  /* 0x0000000900097221 */ /* 0x000fe20000000000 */
[----:B-1----:R-:W-:Y:S01]  /*2830*/  FADD R3, R71, R52 ;  /* 0x0000003447037221 */ /* 0x002fe20000000000 */
[----:B--2---:R-:W-:Y:S01]  /*2840*/  FADD R5, R73, R54 ;  /* 0x0000003649057221 */ /* 0x004fe20000000000 */
[----:B------:R-:W-:Y:S01]  /*2850*/  FADD R7, R7, R100 ;  /* 0x0000006407077221 */ /* 0x000fe20000000000 */
[----:B------:R-:W-:Y:S01]  /*2860*/  FADD R11, R11, R136 ;  /* 0x000000880b0b7221 */ /* 0x000fe20000000000 */
[----:B------:R-:W-:Y:S01]  /*2870*/  FADD R109, R4, R109 ;  /* 0x0000006d046d7221 */ /* 0x000fe20000000000 */
[----:B------:R-:W-:Y:S01]  /*2880*/  FADD R4, R70, R47 ;  /* 0x0000002f46047221 */ /* 0x000fe20000000000 */
[----:B------:R-:W-:Y:S01]  /*2890*/  FADD R3, R3, R86 ;  /* 0x0000005603037221 */ /* 0x000fe20000000000 */
[----:B------:R-:W-:Y:S01]  /*28a0*/  FADD R5, R5, R82 ;  /* 0x0000005205057221 */ /* 0x000fe20000000000 */
[----:B------:R-:W-:Y:S01]  /*28b0*/  FADD R77, R2, R77 ;  /* 0x0000004d024d7221 */ /* 0x000fe20000000000 */
[----:B------:R0:W-:Y:S01]  /*28c0*/  STG.E desc[UR8][R68.64+0x508], R7 ;  /* 0x0005080744007986 */ /* 0x0001e2000c101908 */
[----:B------:R-:W-:-:S03]  /*28d0*/  FADD R2, R70, R63 ;  /* 0x0000003f46027221 */ /* 0x000fc60000000000 */
[----:B------:R-:W-:Y:S01]  /*28e0*/  STG.E desc[UR8][R68.64+0x500c], R11 ;  /* 0x00500c0b44007986 */ /* 0x000fe2000c101908 */
[----:B------:R-:W-:-:S03]  /*28f0*/  FADD R9, R9, R132 ;  /* 0x0000008409097221 */ /* 0x000fc60000000000 */
[----:B------:R1:W-:Y:S01]  /*2900*/  STG.E desc[UR8][R68.64+0x780], R3 ;  /* 0x0007800344007986 */ /* 0x0003e2000c101908 */
[----:B------:R-:W-:Y:S01]  /*2910*/  FADD R6, R73, R6 ;  /* 0x0000000649067221 */ /* 0x000fe20000000000 */
[----:B------:R-:W-:Y:S01]  /*2920*/  FADD R8, R71, R8 ;  /* 0x0000000847087221 */ /* 0x000fe20000000000 */
[----:B------:R-:W-:Y:S01]  /*2930*/  FADD R105, R4, R105 ;  /* 0x0000006904697221 */ /* 0x000fe20000000000 */
[----:B------:R2:W-:Y:S01]  /*2940*/  STG.E desc[UR8][R68.64+0x788], R5 ;  /* 0x0007880544007986 */ /* 0x0005e2000c101908 */
[C---:B0-----:R-:W-:Y:S01]  /*2950*/  FADD R7, R73.reuse, R62 ;  /* 0x0000003e49077221 */ /* 0x041fe20000000000 */
[----:B------:R-:W-:Y:S01]  /*2960*/  FADD R10, R73, R10 ;  /* 0x0000000a490a7221 */ /* 0x000fe20000000000 */
        /* <DEDUP_REMOVED lines=8> */
[C---:B------:R-:W-:Y:S01]  /*29f0*/  FADD R20, R71.reuse, R20 ;  /* 0x0000001447147221 */ /* 0x040fe20000000000 */
[----:B------:R-:W-:Y:S01]  /*2a00*/  FADD R21, R0, R21 ;  /* 0x0000001500157221 */ /* 0x000fe20000000000 */
[C---:B------:R-:W-:Y:S01]  /*2a10*/  FADD R40, R71.reuse, R40 ;  /* 0x0000002847287221 */ /* 0x040fe20000000000 */
[----:B------:R-:W-:Y:S01]  /*2a20*/  FADD R43, R70, R43 ;  /* 0x0000002b462b7221 */ /* 0x000fe20000000000 */
        /* <DEDUP_REMOVED lines=13> */
[----:B------:R-:W-:Y:S01]  /*2b00*/  FADD R55, R70, R55 ;  /* 0x0000003746377221 */ /* 0x000fe20000000000 */
[----:B------:R-:W-:Y:S01]  /*2b10*/  FADD R56, R71, R56 ;  /* 0x0000003847387221 */ /* 0x000fe20000000000 */
[----:B------:R-:W-:Y:S01]  /*2b20*/  FADD R58, R73, R58 ;  /* 0x0000003a493a7221 */ /* 0x000fe20000000000 */
[C---:B-1----:R-:W-:Y:S01]  /*2b30*/  FADD R3, R71.reuse, R60 ;  /* 0x0000003c47037221 */ /* 0x042fe20000000000 */
[C---:B------:R-:W-:Y:S01]  /*2b40*/  FADD R61, R0.reuse, R61 ;  /* 0x0000003d003d7221 */ /* 0x040fe20000000000 */
[----:B--2---:R-:W-:Y:S01]  /*2b50*/  FADD R5, R71, R64 ;  /* 0x0000004047057221 */ /* 0x004fe20000000000 */
[----:B------:R-:W-:Y:S01]  /*2b60*/  FADD R2, R0, R65 ;  /* 0x0000004100027221 */ /* 0x000fe20000000000 */
[----:B------:R-:W-:Y:S01]  /*2b70*/  FADD R11, R73, R66 ;  /* 0x00000042490b7221 */ /* 0x000fe20000000000 */
[----:B------:R-:W-:Y:S01]  /*2b80*/  FADD R67, R70, R67 ;  /* 0x0000004346437221 */ /* 0x000fe20000000000 */
[----:B------:R0:W-:Y:S01]  /*2b90*/  STG.E desc[UR8][R68.64+0x5004], R9 ;  /* 0x0050040944007986 */ /* 0x0001e2000c101908 */
        /* <DEDUP_REMOVED lines=8> */
[----:B0-----:R-:W-:Y:S01]  /*2c20*/  FADD R9, R7, R76 ;  /* 0x0000004c07097221 */ /* 0x001fe20000000000 */
        /* <DEDUP_REMOVED lines=28> */
[----:B------:R0:W-:Y:S04]  /*2df0*/  STG.E desc[UR8][R68.64], R129 ;  /* 0x0000008144007986 */ /* 0x0001e8000c101908 */
        /* <DEDUP_REMOVED lines=48> */
[----:B------:R0:W-:Y:S01]  /*3100*/  STG.E desc[UR8][R68.64+0x58cc], R67 ;  /* 0x0058cc4344007986 */ /* 0x0001e2000c101908 */
[----:B------:R-:W-:Y:S01]  /*3110*/  UPLOP3.LUT UP1, UPT, UPT, UPT, UP0, 0x80, 0x8 ;  /* 0x000000000008789c */ /* 0x000fe20003f2f000 */
[----:B------:R-:W-:Y:S01]  /*3120*/  MOV R5, 0x1 ;  /* 0x0000000100057802 */ /* 0x000fe20000000f00 */
[----:B------:R-:W-:-:S07]  /*3130*/  UPLOP3.LUT UP0, UPT, UPT, UPT, UPT, 0x40, 0x4 ;  /* 0x000000000004789c */ /* 0x000fce0003f0e870 */
[----:B------:R-:W-:Y:S05]  /*3140*/  BRA.U UP1, `(.L_x_1) ;  /* 0xffffffed01947547 */ /* 0x000fea000b83ffff */
[----:B------:R-:W-:Y:S05]  /*3150*/  EXIT ;  /* 0x000000000000794d */ /* 0x000fea0003800000 */
.L_x_2:
[----:B------:R-:W-:-:S00]  /*3160*/  BRA `(.L_x_2) ;  /* 0xfffffffc00fc7947 */ /* 0x000fc0000383ffff */
[----:B------:R-:W-:-:S00]  /*3170*/  NOP ;  /* 0x0000000000007918 */ /* 0x000fc00000000000 */
        /* <DEDUP_REMOVED lines=8> */
.L_x_3:


//--------------------- .nv.shared.my_kernel_kernel0 --------------------------
	.section	.nv.shared.my_kernel_kernel0,"aw",@nobits
	.sectionflags	@""
	.align	4
.nv.shared.my_kernel_kernel0:
	.zero		2176


//--------------------- .nv.shared.reserved.0     --------------------------
	.section	.nv.shared.reserved.0,"aw",@nobits
	.weak		__nv_reservedSMEM_offset_0_alias
	.size		__nv_reservedSMEM_offset_0_alias, 0, 64
	.other		__nv_reservedSMEM_offset_0_alias,@"STO_CUDA_RESERVED_SHARED STV_DEFAULT"
__nv_reservedSMEM_offset_0_alias:
	.zero		0
	.zero		64


//--------------------- .nv.constant0.my_kernel_kernel0 --------------------------
	.section	.nv.constant0.my_kernel_kernel0,"a",@progbits
	.sectionflags	@""
	.align	4
.nv.constant0.my_kernel_kernel0:
	.zero		936


//--------------------- SYMBOLS --------------------------

	.type		.nv.reservedSmem.offset0,@object
	.size		.nv.reservedSmem.offset0,0x4
	.type		.nv.reservedSmem.cap,@object
	.size		.nv.reservedSmem.cap,0x4
